//
// Generated by NVIDIA NVVM Compiler
//
// Compiler Build ID: CL-36424714
// Cuda compilation tools, release 13.0, V13.0.88
// Based on NVVM 20.0.0
//

.version 9.0
.target sm_100
.address_size 64

	// .globl	pfe_batch_f32

.visible .entry pfe_batch_f32(
	.param .u64 .ptr .align 1 pfe_batch_f32_param_0,
	.param .u32 pfe_batch_f32_param_1,
	.param .u32 pfe_batch_f32_param_2,
	.param .u64 .ptr .align 1 pfe_batch_f32_param_3,
	.param .u64 .ptr .align 1 pfe_batch_f32_param_4,
	.param .u32 pfe_batch_f32_param_5,
	.param .u64 .ptr .align 1 pfe_batch_f32_param_6
)
{
	.reg .pred 	%p<30>;
	.reg .b32 	%r<75>;
	.reg .b32 	%f<29>;
	.reg .b64 	%rd<46>;
	.reg .b64 	%fd<138>;

	ld.param.u64 	%rd11, [pfe_batch_f32_param_0];
	ld.param.u32 	%r40, [pfe_batch_f32_param_1];
	ld.param.u32 	%r71, [pfe_batch_f32_param_2];
	ld.param.u64 	%rd9, [pfe_batch_f32_param_3];
	ld.param.u64 	%rd10, [pfe_batch_f32_param_4];
	ld.param.u32 	%r42, [pfe_batch_f32_param_5];
	ld.param.u64 	%rd12, [pfe_batch_f32_param_6];
	cvta.to.global.u64 	%rd1, %rd12;
	cvta.to.global.u64 	%rd2, %rd11;
	mov.u32 	%r43, %ctaid.x;
	mov.u32 	%r44, %ntid.x;
	mov.u32 	%r45, %tid.x;
	mad.lo.s32 	%r1, %r43, %r44, %r45;
	setp.ge.s32 	%p2, %r1, %r42;
	@%p2 bra 	$L__BB0_31;
	cvta.to.global.u64 	%rd13, %rd9;
	cvta.to.global.u64 	%rd14, %rd10;
	mul.wide.s32 	%rd15, %r1, 4;
	add.s64 	%rd16, %rd13, %rd15;
	ld.global.nc.u32 	%r2, [%rd16];
	add.s64 	%rd17, %rd14, %rd15;
	ld.global.nc.u32 	%r3, [%rd17];
	mul.lo.s32 	%r4, %r40, %r1;
	setp.lt.s32 	%p3, %r40, 1;
	@%p3 bra 	$L__BB0_13;
	and.b32  	%r5, %r40, 7;
	setp.lt.u32 	%p4, %r40, 8;
	mov.b32 	%r65, 0;
	@%p4 bra 	$L__BB0_5;
	and.b32  	%r65, %r40, 2147483640;
	neg.s32 	%r63, %r65;
	add.s64 	%rd3, %rd1, 16;
	mov.u32 	%r62, %r4;
$L__BB0_4:
	.pragma "nounroll";
	mul.wide.s32 	%rd18, %r62, 4;
	add.s64 	%rd19, %rd3, %rd18;
	mov.b32 	%r47, 2143289344;
	st.global.u32 	[%rd19+-16], %r47;
	st.global.u32 	[%rd19+-12], %r47;
	st.global.u32 	[%rd19+-8], %r47;
	st.global.u32 	[%rd19+-4], %r47;
	st.global.u32 	[%rd19], %r47;
	st.global.u32 	[%rd19+4], %r47;
	st.global.u32 	[%rd19+8], %r47;
	st.global.u32 	[%rd19+12], %r47;
	add.s32 	%r63, %r63, 8;
	add.s32 	%r62, %r62, 8;
	setp.ne.s32 	%p5, %r63, 0;
	@%p5 bra 	$L__BB0_4;
$L__BB0_5:
	setp.eq.s32 	%p6, %r5, 0;
	@%p6 bra 	$L__BB0_13;
	and.b32  	%r13, %r40, 3;
	setp.lt.u32 	%p7, %r5, 4;
	@%p7 bra 	$L__BB0_8;
	add.s32 	%r48, %r65, %r4;
	mul.wide.s32 	%rd20, %r48, 4;
	add.s64 	%rd21, %rd1, %rd20;
	mov.b32 	%r49, 2143289344;
	st.global.u32 	[%rd21], %r49;
	st.global.u32 	[%rd21+4], %r49;
	st.global.u32 	[%rd21+8], %r49;
	st.global.u32 	[%rd21+12], %r49;
	add.s32 	%r65, %r65, 4;
$L__BB0_8:
	setp.eq.s32 	%p8, %r13, 0;
	@%p8 bra 	$L__BB0_13;
	setp.eq.s32 	%p9, %r13, 1;
	@%p9 bra 	$L__BB0_11;
	add.s32 	%r50, %r65, %r4;
	mul.wide.s32 	%rd22, %r50, 4;
	add.s64 	%rd23, %rd1, %rd22;
	mov.b32 	%r51, 2143289344;
	st.global.u32 	[%rd23], %r51;
	st.global.u32 	[%rd23+4], %r51;
	add.s32 	%r65, %r65, 2;
$L__BB0_11:
	and.b32  	%r52, %r40, 1;
	setp.eq.b32 	%p10, %r52, 1;
	not.pred 	%p11, %p10;
	@%p11 bra 	$L__BB0_13;
	add.s32 	%r53, %r65, %r4;
	mul.wide.s32 	%rd24, %r53, 4;
	add.s64 	%rd25, %rd1, %rd24;
	mov.b32 	%r54, 2143289344;
	st.global.u32 	[%rd25], %r54;
$L__BB0_13:
	min.s32 	%r55, %r2, %r3;
	setp.lt.s32 	%p12, %r55, 1;
	setp.gt.s32 	%p13, %r2, %r40;
	or.pred  	%p14, %p13, %p12;
	@%p14 bra 	$L__BB0_31;
	add.s32 	%r74, %r2, %r71;
	setp.ge.s32 	%p15, %r74, %r40;
	@%p15 bra 	$L__BB0_31;
	add.s32 	%r56, %r3, 1;
	cvt.rn.f64.u32 	%fd26, %r56;
	mov.f64 	%fd27, 0d4000000000000000;
	div.rn.f64 	%fd1, %fd27, %fd26;
	add.s32 	%r57, %r71, 1;
	max.s32 	%r58, %r74, %r57;
	sub.s32 	%r19, %r58, %r71;
	and.b32  	%r20, %r19, 7;
	sub.s32 	%r59, %r71, %r58;
	setp.gt.u32 	%p16, %r59, -8;
	mov.f64 	%fd133, 0d0000000000000000;
	@%p16 bra 	$L__BB0_18;
	mul.wide.s32 	%rd26, %r71, 4;
	add.s64 	%rd27, %rd2, %rd26;
	ld.global.nc.f32 	%f27, [%rd27];
	and.b32  	%r60, %r19, -8;
	neg.s32 	%r70, %r60;
	add.s64 	%rd4, %rd2, 16;
	mov.f64 	%fd133, 0d0000000000000000;
$L__BB0_17:
	.pragma "nounroll";
	mul.wide.s32 	%rd28, %r71, 4;
	add.s64 	%rd29, %rd4, %rd28;
	ld.global.nc.f32 	%f7, [%rd29+-12];
	cvt.f64.f32 	%fd29, %f7;
	cvt.f64.f32 	%fd30, %f27;
	sub.f64 	%fd31, %fd29, %fd30;
	fma.rn.f64 	%fd32, %fd31, %fd31, 0d3FF0000000000000;
	sqrt.rn.f64 	%fd33, %fd32;
	add.f64 	%fd34, %fd133, %fd33;
	ld.global.nc.f32 	%f8, [%rd29+-8];
	cvt.f64.f32 	%fd35, %f8;
	sub.f64 	%fd36, %fd35, %fd29;
	fma.rn.f64 	%fd37, %fd36, %fd36, 0d3FF0000000000000;
	sqrt.rn.f64 	%fd38, %fd37;
	add.f64 	%fd39, %fd34, %fd38;
	ld.global.nc.f32 	%f9, [%rd29+-4];
	cvt.f64.f32 	%fd40, %f9;
	sub.f64 	%fd41, %fd40, %fd35;
	fma.rn.f64 	%fd42, %fd41, %fd41, 0d3FF0000000000000;
	sqrt.rn.f64 	%fd43, %fd42;
	add.f64 	%fd44, %fd39, %fd43;
	ld.global.nc.f32 	%f10, [%rd29];
	cvt.f64.f32 	%fd45, %f10;
	sub.f64 	%fd46, %fd45, %fd40;
	fma.rn.f64 	%fd47, %fd46, %fd46, 0d3FF0000000000000;
	sqrt.rn.f64 	%fd48, %fd47;
	add.f64 	%fd49, %fd44, %fd48;
	ld.global.nc.f32 	%f11, [%rd29+4];
	cvt.f64.f32 	%fd50, %f11;
	sub.f64 	%fd51, %fd50, %fd45;
	fma.rn.f64 	%fd52, %fd51, %fd51, 0d3FF0000000000000;
	sqrt.rn.f64 	%fd53, %fd52;
	add.f64 	%fd54, %fd49, %fd53;
	ld.global.nc.f32 	%f12, [%rd29+8];
	cvt.f64.f32 	%fd55, %f12;
	sub.f64 	%fd56, %fd55, %fd50;
	fma.rn.f64 	%fd57, %fd56, %fd56, 0d3FF0000000000000;
	sqrt.rn.f64 	%fd58, %fd57;
	add.f64 	%fd59, %fd54, %fd58;
	ld.global.nc.f32 	%f13, [%rd29+12];
	cvt.f64.f32 	%fd60, %f13;
	sub.f64 	%fd61, %fd60, %fd55;
	fma.rn.f64 	%fd62, %fd61, %fd61, 0d3FF0000000000000;
	sqrt.rn.f64 	%fd63, %fd62;
	add.f64 	%fd64, %fd59, %fd63;
	add.s32 	%r71, %r71, 8;
	ld.global.nc.f32 	%f27, [%rd29+16];
	cvt.f64.f32 	%fd65, %f27;
	sub.f64 	%fd66, %fd65, %fd60;
	fma.rn.f64 	%fd67, %fd66, %fd66, 0d3FF0000000000000;
	sqrt.rn.f64 	%fd68, %fd67;
	add.f64 	%fd133, %fd64, %fd68;
	add.s32 	%r70, %r70, 8;
	setp.eq.s32 	%p17, %r70, 0;
	@%p17 bra 	$L__BB0_18;
	bra.uni 	$L__BB0_17;
$L__BB0_18:
	setp.eq.s32 	%p18, %r20, 0;
	@%p18 bra 	$L__BB0_26;
	and.b32  	%r23, %r19, 3;
	setp.lt.u32 	%p19, %r20, 4;
	@%p19 bra 	$L__BB0_21;
	mul.wide.s32 	%rd30, %r71, 4;
	add.s64 	%rd31, %rd2, %rd30;
	ld.global.nc.f32 	%f14, [%rd31+4];
	cvt.f64.f32 	%fd70, %f14;
	ld.global.nc.f32 	%f15, [%rd31];
	cvt.f64.f32 	%fd71, %f15;
	sub.f64 	%fd72, %fd70, %fd71;
	fma.rn.f64 	%fd73, %fd72, %fd72, 0d3FF0000000000000;
	sqrt.rn.f64 	%fd74, %fd73;
	add.f64 	%fd75, %fd133, %fd74;
	ld.global.nc.f32 	%f16, [%rd31+8];
	cvt.f64.f32 	%fd76, %f16;
	sub.f64 	%fd77, %fd76, %fd70;
	fma.rn.f64 	%fd78, %fd77, %fd77, 0d3FF0000000000000;
	sqrt.rn.f64 	%fd79, %fd78;
	add.f64 	%fd80, %fd75, %fd79;
	ld.global.nc.f32 	%f17, [%rd31+12];
	cvt.f64.f32 	%fd81, %f17;
	sub.f64 	%fd82, %fd81, %fd76;
	fma.rn.f64 	%fd83, %fd82, %fd82, 0d3FF0000000000000;
	sqrt.rn.f64 	%fd84, %fd83;
	add.f64 	%fd85, %fd80, %fd84;
	add.s32 	%r71, %r71, 4;
	ld.global.nc.f32 	%f18, [%rd31+16];
	cvt.f64.f32 	%fd86, %f18;
	sub.f64 	%fd87, %fd86, %fd81;
	fma.rn.f64 	%fd88, %fd87, %fd87, 0d3FF0000000000000;
	sqrt.rn.f64 	%fd89, %fd88;
	add.f64 	%fd133, %fd85, %fd89;
$L__BB0_21:
	setp.eq.s32 	%p20, %r23, 0;
	@%p20 bra 	$L__BB0_26;
	setp.eq.s32 	%p21, %r23, 1;
	@%p21 bra 	$L__BB0_24;
	mul.wide.s32 	%rd32, %r71, 4;
	add.s64 	%rd33, %rd2, %rd32;
	ld.global.nc.f32 	%f19, [%rd33+4];
	cvt.f64.f32 	%fd91, %f19;
	ld.global.nc.f32 	%f20, [%rd33];
	cvt.f64.f32 	%fd92, %f20;
	sub.f64 	%fd93, %fd91, %fd92;
	fma.rn.f64 	%fd94, %fd93, %fd93, 0d3FF0000000000000;
	sqrt.rn.f64 	%fd95, %fd94;
	add.f64 	%fd96, %fd133, %fd95;
	add.s32 	%r71, %r71, 2;
	ld.global.nc.f32 	%f21, [%rd33+8];
	cvt.f64.f32 	%fd97, %f21;
	sub.f64 	%fd98, %fd97, %fd91;
	fma.rn.f64 	%fd99, %fd98, %fd98, 0d3FF0000000000000;
	sqrt.rn.f64 	%fd100, %fd99;
	add.f64 	%fd133, %fd96, %fd100;
$L__BB0_24:
	and.b32  	%r61, %r19, 1;
	setp.eq.b32 	%p22, %r61, 1;
	not.pred 	%p23, %p22;
	@%p23 bra 	$L__BB0_26;
	mul.wide.s32 	%rd34, %r71, 4;
	add.s64 	%rd35, %rd2, %rd34;
	ld.global.nc.f32 	%f22, [%rd35+4];
	cvt.f64.f32 	%fd101, %f22;
	ld.global.nc.f32 	%f23, [%rd35];
	cvt.f64.f32 	%fd102, %f23;
	sub.f64 	%fd103, %fd101, %fd102;
	fma.rn.f64 	%fd104, %fd103, %fd103, 0d3FF0000000000000;
	sqrt.rn.f64 	%fd105, %fd104;
	add.f64 	%fd133, %fd133, %fd105;
$L__BB0_26:
	cvt.rn.f64.u32 	%fd107, %r2;
	mul.wide.s32 	%rd36, %r74, 4;
	add.s64 	%rd37, %rd2, %rd36;
	ld.global.nc.f32 	%f28, [%rd37];
	sub.s32 	%r73, %r74, %r40;
	add.s32 	%r72, %r74, %r4;
	mul.wide.u32 	%rd38, %r2, 4;
	mul.wide.s32 	%rd39, %r2, 4;
	sub.s64 	%rd40, %rd38, %rd39;
	add.s64 	%rd41, %rd40, %rd2;
	add.s64 	%rd5, %rd41, 4;
	sub.s64 	%rd42, %rd2, %rd39;
	add.s64 	%rd6, %rd42, 4;
	mul.f64 	%fd12, %fd107, %fd107;
	mov.pred 	%p29, -1;
	mov.f64 	%fd135, 0d0000000000000000;
$L__BB0_27:
	mul.wide.s32 	%rd7, %r74, 4;
	add.s64 	%rd8, %rd6, %rd7;
	cvt.f64.f32 	%fd17, %f28;
	ld.global.nc.f32 	%f24, [%rd8+-4];
	cvt.f64.f32 	%fd18, %f24;
	sub.f64 	%fd19, %fd17, %fd18;
	setp.leu.f64 	%p25, %fd133, 0d0000000000000000;
	mov.f64 	%fd137, 0d0000000000000000;
	@%p25 bra 	$L__BB0_29;
	fma.rn.f64 	%fd109, %fd19, %fd19, %fd12;
	sqrt.rn.f64 	%fd110, %fd109;
	div.rn.f64 	%fd111, %fd110, %fd133;
	mul.f64 	%fd137, %fd111, 0d4059000000000000;
$L__BB0_29:
	setp.gt.f64 	%p26, %fd19, 0d0000000000000000;
	neg.f64 	%fd112, %fd137;
	selp.f64 	%fd113, %fd137, %fd112, %p26;
	mov.f64 	%fd114, 0d3FF0000000000000;
	sub.f64 	%fd115, %fd114, %fd1;
	mul.f64 	%fd116, %fd115, %fd135;
	fma.rn.f64 	%fd117, %fd1, %fd113, %fd116;
	selp.f64 	%fd135, %fd113, %fd117, %p29;
	cvt.rn.f32.f64 	%f25, %fd135;
	mul.wide.s32 	%rd43, %r72, 4;
	add.s64 	%rd44, %rd1, %rd43;
	st.global.f32 	[%rd44], %f25;
	add.s32 	%r73, %r73, 1;
	setp.eq.s32 	%p27, %r73, 0;
	@%p27 bra 	$L__BB0_31;
	add.s64 	%rd45, %rd5, %rd7;
	ld.global.nc.f32 	%f28, [%rd45];
	cvt.f64.f32 	%fd118, %f28;
	sub.f64 	%fd119, %fd118, %fd17;
	fma.rn.f64 	%fd120, %fd119, %fd119, 0d3FF0000000000000;
	sqrt.rn.f64 	%fd121, %fd120;
	ld.global.nc.f32 	%f26, [%rd8];
	cvt.f64.f32 	%fd122, %f26;
	sub.f64 	%fd123, %fd122, %fd18;
	fma.rn.f64 	%fd124, %fd123, %fd123, 0d3FF0000000000000;
	sqrt.rn.f64 	%fd125, %fd124;
	add.f64 	%fd126, %fd133, %fd121;
	sub.f64 	%fd133, %fd126, %fd125;
	add.s32 	%r72, %r72, 1;
	add.s32 	%r74, %r74, 1;
	mov.pred 	%p29, 0;
	bra.uni 	$L__BB0_27;
$L__BB0_31:
	ret;

}
	// .globl	pfe_batch_prefix_f32
.visible .entry pfe_batch_prefix_f32(
	.param .u64 .ptr .align 1 pfe_batch_prefix_f32_param_0,
	.param .u64 .ptr .align 1 pfe_batch_prefix_f32_param_1,
	.param .u32 pfe_batch_prefix_f32_param_2,
	.param .u32 pfe_batch_prefix_f32_param_3,
	.param .u64 .ptr .align 1 pfe_batch_prefix_f32_param_4,
	.param .u64 .ptr .align 1 pfe_batch_prefix_f32_param_5,
	.param .u32 pfe_batch_prefix_f32_param_6,
	.param .u64 .ptr .align 1 pfe_batch_prefix_f32_param_7
)
{
	.reg .pred 	%p<34>;
	.reg .b16 	%rs<29>;
	.reg .b32 	%r<75>;
	.reg .b32 	%f<16>;
	.reg .b64 	%rd<57>;
	.reg .b64 	%fd<101>;

	ld.param.u64 	%rd21, [pfe_batch_prefix_f32_param_0];
	ld.param.u64 	%rd22, [pfe_batch_prefix_f32_param_1];
	ld.param.u32 	%r38, [pfe_batch_prefix_f32_param_2];
	ld.param.u32 	%r39, [pfe_batch_prefix_f32_param_3];
	ld.param.u64 	%rd19, [pfe_batch_prefix_f32_param_4];
	ld.param.u64 	%rd20, [pfe_batch_prefix_f32_param_5];
	ld.param.u32 	%r40, [pfe_batch_prefix_f32_param_6];
	ld.param.u64 	%rd23, [pfe_batch_prefix_f32_param_7];
	cvta.to.global.u64 	%rd1, %rd23;
	cvta.to.global.u64 	%rd2, %rd22;
	cvta.to.global.u64 	%rd3, %rd21;
	mov.u32 	%r41, %ctaid.x;
	mov.u32 	%r42, %ntid.x;
	mov.u32 	%r43, %tid.x;
	mad.lo.s32 	%r1, %r41, %r42, %r43;
	setp.ge.s32 	%p1, %r1, %r40;
	@%p1 bra 	$L__BB1_36;
	cvta.to.global.u64 	%rd24, %rd19;
	cvta.to.global.u64 	%rd25, %rd20;
	mul.wide.s32 	%rd26, %r1, 4;
	add.s64 	%rd27, %rd24, %rd26;
	ld.global.nc.u32 	%r2, [%rd27];
	add.s64 	%rd28, %rd25, %rd26;
	ld.global.nc.u32 	%r3, [%rd28];
	mul.lo.s32 	%r4, %r38, %r1;
	setp.lt.s32 	%p2, %r38, 1;
	@%p2 bra 	$L__BB1_13;
	and.b32  	%r5, %r38, 7;
	setp.lt.u32 	%p3, %r38, 8;
	mov.b32 	%r66, 0;
	@%p3 bra 	$L__BB1_5;
	and.b32  	%r66, %r38, 2147483640;
	neg.s32 	%r64, %r66;
	add.s64 	%rd4, %rd1, 16;
	mov.u32 	%r63, %r4;
$L__BB1_4:
	.pragma "nounroll";
	mul.wide.s32 	%rd29, %r63, 4;
	add.s64 	%rd30, %rd4, %rd29;
	mov.b32 	%r45, 2143289344;
	st.global.u32 	[%rd30+-16], %r45;
	st.global.u32 	[%rd30+-12], %r45;
	st.global.u32 	[%rd30+-8], %r45;
	st.global.u32 	[%rd30+-4], %r45;
	st.global.u32 	[%rd30], %r45;
	st.global.u32 	[%rd30+4], %r45;
	st.global.u32 	[%rd30+8], %r45;
	st.global.u32 	[%rd30+12], %r45;
	add.s32 	%r64, %r64, 8;
	add.s32 	%r63, %r63, 8;
	setp.ne.s32 	%p4, %r64, 0;
	@%p4 bra 	$L__BB1_4;
$L__BB1_5:
	setp.eq.s32 	%p5, %r5, 0;
	@%p5 bra 	$L__BB1_13;
	and.b32  	%r13, %r38, 3;
	setp.lt.u32 	%p6, %r5, 4;
	@%p6 bra 	$L__BB1_8;
	add.s32 	%r46, %r66, %r4;
	mul.wide.s32 	%rd31, %r46, 4;
	add.s64 	%rd32, %rd1, %rd31;
	mov.b32 	%r47, 2143289344;
	st.global.u32 	[%rd32], %r47;
	st.global.u32 	[%rd32+4], %r47;
	st.global.u32 	[%rd32+8], %r47;
	st.global.u32 	[%rd32+12], %r47;
	add.s32 	%r66, %r66, 4;
$L__BB1_8:
	setp.eq.s32 	%p7, %r13, 0;
	@%p7 bra 	$L__BB1_13;
	setp.eq.s32 	%p8, %r13, 1;
	@%p8 bra 	$L__BB1_11;
	add.s32 	%r48, %r66, %r4;
	mul.wide.s32 	%rd33, %r48, 4;
	add.s64 	%rd34, %rd1, %rd33;
	mov.b32 	%r49, 2143289344;
	st.global.u32 	[%rd34], %r49;
	st.global.u32 	[%rd34+4], %r49;
	add.s32 	%r66, %r66, 2;
$L__BB1_11:
	and.b32  	%r50, %r38, 1;
	setp.eq.b32 	%p9, %r50, 1;
	not.pred 	%p10, %p9;
	@%p10 bra 	$L__BB1_13;
	add.s32 	%r51, %r66, %r4;
	mul.wide.s32 	%rd35, %r51, 4;
	add.s64 	%rd36, %rd1, %rd35;
	mov.b32 	%r52, 2143289344;
	st.global.u32 	[%rd36], %r52;
$L__BB1_13:
	min.s32 	%r53, %r2, %r3;
	setp.lt.s32 	%p11, %r53, 1;
	setp.gt.s32 	%p12, %r2, %r38;
	or.pred  	%p13, %p12, %p11;
	@%p13 bra 	$L__BB1_36;
	add.s32 	%r71, %r2, %r39;
	setp.le.s32 	%p14, %r38, %r71;
	@%p14 bra 	$L__BB1_36;
	cvt.rn.f64.u32 	%fd24, %r2;
	mul.f64 	%fd1, %fd24, %fd24;
	add.s32 	%r54, %r3, 1;
	cvt.rn.f64.u32 	%fd25, %r54;
	mov.f64 	%fd26, 0d4000000000000000;
	div.rn.f64 	%fd2, %fd26, %fd25;
	mov.f64 	%fd27, 0d3FF0000000000000;
	sub.f64 	%fd3, %fd27, %fd2;
	sub.s32 	%r19, %r38, %r71;
	and.b32  	%r20, %r19, 3;
	sub.s32 	%r55, %r2, %r38;
	add.s32 	%r56, %r55, %r39;
	setp.gt.u32 	%p15, %r56, -4;
	mov.b16 	%rs21, 0;
	mov.f64 	%fd93, 0d0000000000000000;
	@%p15 bra 	$L__BB1_30;
	add.s32 	%r69, %r71, %r4;
	and.b32  	%r57, %r19, -4;
	neg.s32 	%r68, %r57;
	mul.wide.s32 	%rd37, %r2, 8;
	sub.s64 	%rd38, %rd2, %rd37;
	add.s64 	%rd5, %rd38, 16;
	cvt.s64.s32 	%rd6, %r4;
	mul.wide.s32 	%rd39, %r2, 4;
	sub.s64 	%rd40, %rd3, %rd39;
	add.s64 	%rd7, %rd40, 8;
	mov.b16 	%rs21, 0;
	mov.f64 	%fd93, 0d0000000000000000;
$L__BB1_17:
	mul.wide.s32 	%rd41, %r69, 4;
	add.s64 	%rd8, %rd1, %rd41;
	cvt.s64.s32 	%rd42, %r71;
	mul.wide.s32 	%rd43, %r71, 4;
	add.s64 	%rd44, %rd3, %rd43;
	add.s64 	%rd9, %rd44, 8;
	mul.wide.s32 	%rd45, %r71, 8;
	add.s64 	%rd46, %rd2, %rd45;
	add.s64 	%rd10, %rd46, 16;
	add.s64 	%rd11, %rd5, %rd45;
	add.s64 	%rd47, %rd6, %rd42;
	shl.b64 	%rd12, %rd47, 2;
	add.s64 	%rd13, %rd7, %rd43;
	ld.global.nc.f64 	%fd29, [%rd46];
	ld.global.nc.f64 	%fd30, [%rd11+-16];
	sub.f64 	%fd5, %fd29, %fd30;
	setp.leu.f64 	%p16, %fd5, 0d0000000000000000;
	@%p16 bra 	$L__BB1_19;
	ld.global.nc.f32 	%f1, [%rd9+-8];
	ld.global.nc.f32 	%f2, [%rd13+-8];
	cvt.f64.f32 	%fd31, %f2;
	cvt.f64.f32 	%fd32, %f1;
	sub.f64 	%fd33, %fd32, %fd31;
	fma.rn.f64 	%fd34, %fd33, %fd33, %fd1;
	sqrt.rn.f64 	%fd35, %fd34;
	div.rn.f64 	%fd36, %fd35, %fd5;
	mul.f64 	%fd37, %fd36, 0d4059000000000000;
	setp.gt.f64 	%p17, %fd33, 0d0000000000000000;
	neg.f64 	%fd38, %fd37;
	selp.f64 	%fd39, %fd37, %fd38, %p17;
	and.b16  	%rs12, %rs21, 255;
	setp.eq.s16 	%p18, %rs12, 0;
	mul.f64 	%fd40, %fd3, %fd93;
	fma.rn.f64 	%fd41, %fd2, %fd39, %fd40;
	selp.f64 	%fd93, %fd39, %fd41, %p18;
	cvt.rn.f32.f64 	%f3, %fd93;
	st.global.f32 	[%rd8], %f3;
	mov.b16 	%rs21, 1;
	bra.uni 	$L__BB1_20;
$L__BB1_19:
	mov.b32 	%r58, 2143289344;
	st.global.u32 	[%rd8], %r58;
$L__BB1_20:
	add.s64 	%rd48, %rd1, %rd12;
	add.s64 	%rd14, %rd48, 8;
	ld.global.nc.f64 	%fd42, [%rd10+-8];
	ld.global.nc.f64 	%fd43, [%rd11+-8];
	sub.f64 	%fd8, %fd42, %fd43;
	setp.gt.f64 	%p19, %fd8, 0d0000000000000000;
	@%p19 bra 	$L__BB1_22;
	mov.b32 	%r59, 2143289344;
	st.global.u32 	[%rd14+-4], %r59;
	bra.uni 	$L__BB1_23;
$L__BB1_22:
	ld.global.nc.f32 	%f4, [%rd9+-4];
	ld.global.nc.f32 	%f5, [%rd13+-4];
	cvt.f64.f32 	%fd44, %f5;
	cvt.f64.f32 	%fd45, %f4;
	sub.f64 	%fd46, %fd45, %fd44;
	fma.rn.f64 	%fd47, %fd46, %fd46, %fd1;
	sqrt.rn.f64 	%fd48, %fd47;
	div.rn.f64 	%fd49, %fd48, %fd8;
	mul.f64 	%fd50, %fd49, 0d4059000000000000;
	setp.gt.f64 	%p20, %fd46, 0d0000000000000000;
	neg.f64 	%fd51, %fd50;
	selp.f64 	%fd52, %fd50, %fd51, %p20;
	and.b16  	%rs14, %rs21, 255;
	setp.eq.s16 	%p21, %rs14, 0;
	mul.f64 	%fd53, %fd3, %fd93;
	fma.rn.f64 	%fd54, %fd2, %fd52, %fd53;
	selp.f64 	%fd93, %fd52, %fd54, %p21;
	cvt.rn.f32.f64 	%f6, %fd93;
	st.global.f32 	[%rd14+-4], %f6;
	mov.b16 	%rs21, 1;
$L__BB1_23:
	ld.global.nc.f64 	%fd55, [%rd10];
	ld.global.nc.f64 	%fd56, [%rd11];
	sub.f64 	%fd11, %fd55, %fd56;
	setp.gt.f64 	%p22, %fd11, 0d0000000000000000;
	@%p22 bra 	$L__BB1_25;
	mov.b32 	%r60, 2143289344;
	st.global.u32 	[%rd14], %r60;
	bra.uni 	$L__BB1_26;
$L__BB1_25:
	ld.global.nc.f32 	%f7, [%rd9];
	ld.global.nc.f32 	%f8, [%rd13];
	cvt.f64.f32 	%fd57, %f8;
	cvt.f64.f32 	%fd58, %f7;
	sub.f64 	%fd59, %fd58, %fd57;
	fma.rn.f64 	%fd60, %fd59, %fd59, %fd1;
	sqrt.rn.f64 	%fd61, %fd60;
	div.rn.f64 	%fd62, %fd61, %fd11;
	mul.f64 	%fd63, %fd62, 0d4059000000000000;
	setp.gt.f64 	%p23, %fd59, 0d0000000000000000;
	neg.f64 	%fd64, %fd63;
	selp.f64 	%fd65, %fd63, %fd64, %p23;
	and.b16  	%rs16, %rs21, 255;
	setp.eq.s16 	%p24, %rs16, 0;
	mul.f64 	%fd66, %fd3, %fd93;
	fma.rn.f64 	%fd67, %fd2, %fd65, %fd66;
	selp.f64 	%fd93, %fd65, %fd67, %p24;
	cvt.rn.f32.f64 	%f9, %fd93;
	st.global.f32 	[%rd14], %f9;
	mov.b16 	%rs21, 1;
$L__BB1_26:
	ld.global.nc.f32 	%f10, [%rd9+4];
	cvt.f64.f32 	%fd68, %f10;
	ld.global.nc.f32 	%f11, [%rd13+4];
	cvt.f64.f32 	%fd69, %f11;
	sub.f64 	%fd14, %fd68, %fd69;
	ld.global.nc.f64 	%fd70, [%rd10+8];
	ld.global.nc.f64 	%fd71, [%rd11+8];
	sub.f64 	%fd15, %fd70, %fd71;
	setp.gt.f64 	%p25, %fd15, 0d0000000000000000;
	@%p25 bra 	$L__BB1_28;
	mov.b32 	%r61, 2143289344;
	st.global.u32 	[%rd14+4], %r61;
	bra.uni 	$L__BB1_29;
$L__BB1_28:
	fma.rn.f64 	%fd72, %fd14, %fd14, %fd1;
	sqrt.rn.f64 	%fd73, %fd72;
	div.rn.f64 	%fd74, %fd73, %fd15;
	mul.f64 	%fd75, %fd74, 0d4059000000000000;
	setp.gt.f64 	%p26, %fd14, 0d0000000000000000;
	neg.f64 	%fd76, %fd75;
	selp.f64 	%fd77, %fd75, %fd76, %p26;
	and.b16  	%rs18, %rs21, 255;
	setp.eq.s16 	%p27, %rs18, 0;
	mul.f64 	%fd78, %fd3, %fd93;
	fma.rn.f64 	%fd79, %fd2, %fd77, %fd78;
	selp.f64 	%fd93, %fd77, %fd79, %p27;
	cvt.rn.f32.f64 	%f12, %fd93;
	st.global.f32 	[%rd14+4], %f12;
	mov.b16 	%rs21, 1;
$L__BB1_29:
	add.s32 	%r71, %r71, 4;
	add.s32 	%r69, %r69, 4;
	add.s32 	%r68, %r68, 4;
	setp.ne.s32 	%p28, %r68, 0;
	@%p28 bra 	$L__BB1_17;
$L__BB1_30:
	setp.eq.s32 	%p29, %r20, 0;
	@%p29 bra 	$L__BB1_36;
	add.s32 	%r73, %r71, %r4;
	mul.wide.s32 	%rd49, %r2, 8;
	sub.s64 	%rd15, %rd2, %rd49;
	mul.wide.s32 	%rd50, %r2, 4;
	sub.s64 	%rd16, %rd3, %rd50;
	neg.s32 	%r72, %r20;
$L__BB1_32:
	.pragma "nounroll";
	mul.wide.s32 	%rd51, %r73, 4;
	add.s64 	%rd17, %rd1, %rd51;
	mul.wide.s32 	%rd52, %r71, 8;
	add.s64 	%rd53, %rd15, %rd52;
	mul.wide.s32 	%rd18, %r71, 4;
	add.s64 	%rd54, %rd2, %rd52;
	ld.global.nc.f64 	%fd80, [%rd54];
	ld.global.nc.f64 	%fd81, [%rd53];
	sub.f64 	%fd20, %fd80, %fd81;
	setp.gt.f64 	%p30, %fd20, 0d0000000000000000;
	@%p30 bra 	$L__BB1_34;
	mov.b32 	%r62, 2143289344;
	st.global.u32 	[%rd17], %r62;
	bra.uni 	$L__BB1_35;
$L__BB1_34:
	add.s64 	%rd55, %rd3, %rd18;
	ld.global.nc.f32 	%f13, [%rd55];
	add.s64 	%rd56, %rd16, %rd18;
	ld.global.nc.f32 	%f14, [%rd56];
	cvt.f64.f32 	%fd82, %f14;
	cvt.f64.f32 	%fd83, %f13;
	sub.f64 	%fd84, %fd83, %fd82;
	fma.rn.f64 	%fd85, %fd84, %fd84, %fd1;
	sqrt.rn.f64 	%fd86, %fd85;
	div.rn.f64 	%fd87, %fd86, %fd20;
	mul.f64 	%fd88, %fd87, 0d4059000000000000;
	setp.gt.f64 	%p31, %fd84, 0d0000000000000000;
	neg.f64 	%fd89, %fd88;
	selp.f64 	%fd90, %fd88, %fd89, %p31;
	and.b16  	%rs20, %rs21, 255;
	setp.eq.s16 	%p32, %rs20, 0;
	mul.f64 	%fd91, %fd3, %fd93;
	fma.rn.f64 	%fd92, %fd2, %fd90, %fd91;
	selp.f64 	%fd93, %fd90, %fd92, %p32;
	cvt.rn.f32.f64 	%f15, %fd93;
	st.global.f32 	[%rd17], %f15;
	mov.b16 	%rs21, 1;
$L__BB1_35:
	add.s32 	%r71, %r71, 1;
	add.s32 	%r73, %r73, 1;
	add.s32 	%r72, %r72, 1;
	setp.ne.s32 	%p33, %r72, 0;
	@%p33 bra 	$L__BB1_32;
$L__BB1_36:
	ret;

}
	// .globl	pfe_many_series_one_param_time_major_f32
.visible .entry pfe_many_series_one_param_time_major_f32(
	.param .u64 .ptr .align 1 pfe_many_series_one_param_time_major_f32_param_0,
	.param .u64 .ptr .align 1 pfe_many_series_one_param_time_major_f32_param_1,
	.param .u32 pfe_many_series_one_param_time_major_f32_param_2,
	.param .u32 pfe_many_series_one_param_time_major_f32_param_3,
	.param .u32 pfe_many_series_one_param_time_major_f32_param_4,
	.param .u32 pfe_many_series_one_param_time_major_f32_param_5,
	.param .u64 .ptr .align 1 pfe_many_series_one_param_time_major_f32_param_6
)
{
	.reg .pred 	%p<40>;
	.reg .b32 	%r<120>;
	.reg .b32 	%f<25>;
	.reg .b64 	%rd<92>;
	.reg .b64 	%fd<138>;

	ld.param.u64 	%rd6, [pfe_many_series_one_param_time_major_f32_param_0];
	ld.param.u64 	%rd5, [pfe_many_series_one_param_time_major_f32_param_1];
	ld.param.u32 	%r63, [pfe_many_series_one_param_time_major_f32_param_2];
	ld.param.u32 	%r64, [pfe_many_series_one_param_time_major_f32_param_3];
	ld.param.u32 	%r65, [pfe_many_series_one_param_time_major_f32_param_4];
	ld.param.u32 	%r66, [pfe_many_series_one_param_time_major_f32_param_5];
	ld.param.u64 	%rd7, [pfe_many_series_one_param_time_major_f32_param_6];
	cvta.to.global.u64 	%rd1, %rd7;
	cvta.to.global.u64 	%rd2, %rd6;
	mov.u32 	%r67, %ctaid.x;
	mov.u32 	%r68, %ntid.x;
	mov.u32 	%r69, %tid.x;
	mad.lo.s32 	%r1, %r67, %r68, %r69;
	setp.ge.s32 	%p2, %r1, %r63;
	@%p2 bra 	$L__BB2_15;
	min.s32 	%r70, %r65, %r66;
	setp.lt.s32 	%p3, %r70, 1;
	@%p3 bra 	$L__BB2_15;
	cvta.to.global.u64 	%rd8, %rd5;
	mul.wide.s32 	%rd9, %r1, 4;
	add.s64 	%rd10, %rd8, %rd9;
	ld.global.nc.u32 	%r2, [%rd10];
	setp.gt.s32 	%p4, %r2, -1;
	setp.lt.s32 	%p5, %r2, %r64;
	and.pred  	%p6, %p4, %p5;
	@%p6 bra 	$L__BB2_16;
	setp.lt.s32 	%p30, %r64, 1;
	@%p30 bra 	$L__BB2_15;
	and.b32  	%r3, %r64, 7;
	setp.lt.u32 	%p31, %r64, 8;
	mov.b32 	%r118, 0;
	@%p31 bra 	$L__BB2_7;
	and.b32  	%r118, %r64, 2147483640;
	neg.s32 	%r101, %r118;
	shl.b32 	%r6, %r63, 3;
	mul.wide.s32 	%rd72, %r63, 4;
	mov.u32 	%r100, %r1;
$L__BB2_6:
	.pragma "nounroll";
	mul.wide.s32 	%rd70, %r100, 4;
	add.s64 	%rd71, %rd1, %rd70;
	mov.b32 	%r92, 2143289344;
	st.global.u32 	[%rd71], %r92;
	add.s64 	%rd73, %rd71, %rd72;
	st.global.u32 	[%rd73], %r92;
	add.s64 	%rd74, %rd73, %rd72;
	st.global.u32 	[%rd74], %r92;
	add.s64 	%rd75, %rd74, %rd72;
	st.global.u32 	[%rd75], %r92;
	add.s64 	%rd76, %rd75, %rd72;
	st.global.u32 	[%rd76], %r92;
	add.s64 	%rd77, %rd76, %rd72;
	st.global.u32 	[%rd77], %r92;
	add.s64 	%rd78, %rd77, %rd72;
	st.global.u32 	[%rd78], %r92;
	add.s64 	%rd79, %rd78, %rd72;
	st.global.u32 	[%rd79], %r92;
	add.s32 	%r101, %r101, 8;
	add.s32 	%r100, %r100, %r6;
	setp.eq.s32 	%p32, %r101, 0;
	@%p32 bra 	$L__BB2_7;
	bra.uni 	$L__BB2_6;
$L__BB2_7:
	setp.eq.s32 	%p33, %r3, 0;
	@%p33 bra 	$L__BB2_15;
	and.b32  	%r58, %r64, 3;
	setp.lt.u32 	%p34, %r3, 4;
	@%p34 bra 	$L__BB2_10;
	mad.lo.s32 	%r93, %r118, %r63, %r1;
	mul.wide.s32 	%rd80, %r93, 4;
	add.s64 	%rd81, %rd1, %rd80;
	mov.b32 	%r94, 2143289344;
	st.global.u32 	[%rd81], %r94;
	mul.wide.s32 	%rd82, %r63, 4;
	add.s64 	%rd83, %rd81, %rd82;
	st.global.u32 	[%rd83], %r94;
	add.s64 	%rd84, %rd83, %rd82;
	st.global.u32 	[%rd84], %r94;
	add.s64 	%rd85, %rd84, %rd82;
	st.global.u32 	[%rd85], %r94;
	add.s32 	%r118, %r118, 4;
$L__BB2_10:
	setp.eq.s32 	%p35, %r58, 0;
	@%p35 bra 	$L__BB2_15;
	setp.eq.s32 	%p36, %r58, 1;
	@%p36 bra 	$L__BB2_13;
	mad.lo.s32 	%r95, %r118, %r63, %r1;
	mul.wide.s32 	%rd86, %r95, 4;
	add.s64 	%rd87, %rd1, %rd86;
	mov.b32 	%r96, 2143289344;
	st.global.u32 	[%rd87], %r96;
	mul.wide.s32 	%rd88, %r63, 4;
	add.s64 	%rd89, %rd87, %rd88;
	st.global.u32 	[%rd89], %r96;
	add.s32 	%r118, %r118, 2;
$L__BB2_13:
	and.b32  	%r97, %r64, 1;
	setp.eq.b32 	%p37, %r97, 1;
	not.pred 	%p38, %p37;
	@%p38 bra 	$L__BB2_15;
	mad.lo.s32 	%r98, %r118, %r63, %r1;
	mul.wide.s32 	%rd90, %r98, 4;
	add.s64 	%rd91, %rd1, %rd90;
	mov.b32 	%r99, 2143289344;
	st.global.u32 	[%rd91], %r99;
$L__BB2_15:
	ret;
$L__BB2_16:
	add.s32 	%r11, %r2, %r65;
	setp.lt.s32 	%p7, %r64, 1;
	@%p7 bra 	$L__BB2_28;
	min.u32 	%r12, %r11, %r64;
	and.b32  	%r13, %r12, 7;
	setp.lt.u32 	%p8, %r12, 8;
	mov.b32 	%r105, 0;
	@%p8 bra 	$L__BB2_20;
	and.b32  	%r105, %r12, 2147483640;
	neg.s32 	%r103, %r105;
	shl.b32 	%r16, %r63, 3;
	mul.wide.s32 	%rd13, %r63, 4;
	mov.u32 	%r102, %r1;
$L__BB2_19:
	.pragma "nounroll";
	mul.wide.s32 	%rd11, %r102, 4;
	add.s64 	%rd12, %rd1, %rd11;
	mov.b32 	%r72, 2143289344;
	st.global.u32 	[%rd12], %r72;
	add.s64 	%rd14, %rd12, %rd13;
	st.global.u32 	[%rd14], %r72;
	add.s64 	%rd15, %rd14, %rd13;
	st.global.u32 	[%rd15], %r72;
	add.s64 	%rd16, %rd15, %rd13;
	st.global.u32 	[%rd16], %r72;
	add.s64 	%rd17, %rd16, %rd13;
	st.global.u32 	[%rd17], %r72;
	add.s64 	%rd18, %rd17, %rd13;
	st.global.u32 	[%rd18], %r72;
	add.s64 	%rd19, %rd18, %rd13;
	st.global.u32 	[%rd19], %r72;
	add.s64 	%rd20, %rd19, %rd13;
	st.global.u32 	[%rd20], %r72;
	add.s32 	%r103, %r103, 8;
	add.s32 	%r102, %r102, %r16;
	setp.ne.s32 	%p9, %r103, 0;
	@%p9 bra 	$L__BB2_19;
$L__BB2_20:
	setp.eq.s32 	%p10, %r13, 0;
	@%p10 bra 	$L__BB2_28;
	and.b32  	%r22, %r12, 3;
	setp.lt.u32 	%p11, %r13, 4;
	@%p11 bra 	$L__BB2_23;
	mad.lo.s32 	%r73, %r105, %r63, %r1;
	mul.wide.s32 	%rd21, %r73, 4;
	add.s64 	%rd22, %rd1, %rd21;
	mov.b32 	%r74, 2143289344;
	st.global.u32 	[%rd22], %r74;
	mul.wide.s32 	%rd23, %r63, 4;
	add.s64 	%rd24, %rd22, %rd23;
	st.global.u32 	[%rd24], %r74;
	add.s64 	%rd25, %rd24, %rd23;
	st.global.u32 	[%rd25], %r74;
	add.s64 	%rd26, %rd25, %rd23;
	st.global.u32 	[%rd26], %r74;
	add.s32 	%r105, %r105, 4;
$L__BB2_23:
	setp.eq.s32 	%p12, %r22, 0;
	@%p12 bra 	$L__BB2_28;
	setp.eq.s32 	%p13, %r22, 1;
	@%p13 bra 	$L__BB2_26;
	mad.lo.s32 	%r75, %r105, %r63, %r1;
	mul.wide.s32 	%rd27, %r75, 4;
	add.s64 	%rd28, %rd1, %rd27;
	mov.b32 	%r76, 2143289344;
	st.global.u32 	[%rd28], %r76;
	mul.wide.s32 	%rd29, %r63, 4;
	add.s64 	%rd30, %rd28, %rd29;
	st.global.u32 	[%rd30], %r76;
	add.s32 	%r105, %r105, 2;
$L__BB2_26:
	and.b32  	%r77, %r12, 1;
	setp.eq.b32 	%p14, %r77, 1;
	not.pred 	%p15, %p14;
	@%p15 bra 	$L__BB2_28;
	mad.lo.s32 	%r78, %r105, %r63, %r1;
	mul.wide.s32 	%rd31, %r78, 4;
	add.s64 	%rd32, %rd1, %rd31;
	mov.b32 	%r79, 2143289344;
	st.global.u32 	[%rd32], %r79;
$L__BB2_28:
	setp.ge.s32 	%p16, %r11, %r64;
	@%p16 bra 	$L__BB2_15;
	cvt.rn.f64.u32 	%fd1, %r65;
	add.s32 	%r80, %r66, 1;
	cvt.rn.f64.u32 	%fd27, %r80;
	mov.f64 	%fd28, 0d4000000000000000;
	div.rn.f64 	%fd2, %fd28, %fd27;
	add.s32 	%r27, %r2, 1;
	max.u32 	%r81, %r11, %r27;
	sub.s32 	%r28, %r81, %r2;
	and.b32  	%r29, %r28, 7;
	sub.s32 	%r82, %r2, %r81;
	setp.gt.u32 	%p17, %r82, -8;
	mov.f64 	%fd133, 0d0000000000000000;
	mov.u32 	%r113, %r2;
	@%p17 bra 	$L__BB2_32;
	mad.lo.s32 	%r112, %r2, %r63, %r1;
	shl.b32 	%r31, %r63, 3;
	mad.lo.s32 	%r111, %r63, %r27, %r1;
	and.b32  	%r83, %r28, -8;
	neg.s32 	%r110, %r83;
	mov.f64 	%fd133, 0d0000000000000000;
	mul.wide.s32 	%rd37, %r63, 4;
	mov.u32 	%r113, %r2;
$L__BB2_31:
	.pragma "nounroll";
	mul.wide.s32 	%rd33, %r111, 4;
	add.s64 	%rd34, %rd2, %rd33;
	ld.global.nc.f32 	%f1, [%rd34];
	cvt.f64.f32 	%fd30, %f1;
	mul.wide.s32 	%rd35, %r112, 4;
	add.s64 	%rd36, %rd2, %rd35;
	ld.global.nc.f32 	%f2, [%rd36];
	cvt.f64.f32 	%fd31, %f2;
	sub.f64 	%fd32, %fd30, %fd31;
	fma.rn.f64 	%fd33, %fd32, %fd32, 0d3FF0000000000000;
	sqrt.rn.f64 	%fd34, %fd33;
	add.f64 	%fd35, %fd133, %fd34;
	add.s64 	%rd38, %rd34, %rd37;
	ld.global.nc.f32 	%f3, [%rd38];
	cvt.f64.f32 	%fd36, %f3;
	sub.f64 	%fd37, %fd36, %fd30;
	fma.rn.f64 	%fd38, %fd37, %fd37, 0d3FF0000000000000;
	sqrt.rn.f64 	%fd39, %fd38;
	add.f64 	%fd40, %fd35, %fd39;
	add.s64 	%rd39, %rd38, %rd37;
	ld.global.nc.f32 	%f4, [%rd39];
	cvt.f64.f32 	%fd41, %f4;
	sub.f64 	%fd42, %fd41, %fd36;
	fma.rn.f64 	%fd43, %fd42, %fd42, 0d3FF0000000000000;
	sqrt.rn.f64 	%fd44, %fd43;
	add.f64 	%fd45, %fd40, %fd44;
	add.s64 	%rd40, %rd39, %rd37;
	ld.global.nc.f32 	%f5, [%rd40];
	cvt.f64.f32 	%fd46, %f5;
	sub.f64 	%fd47, %fd46, %fd41;
	fma.rn.f64 	%fd48, %fd47, %fd47, 0d3FF0000000000000;
	sqrt.rn.f64 	%fd49, %fd48;
	add.f64 	%fd50, %fd45, %fd49;
	add.s64 	%rd41, %rd40, %rd37;
	ld.global.nc.f32 	%f6, [%rd41];
	cvt.f64.f32 	%fd51, %f6;
	sub.f64 	%fd52, %fd51, %fd46;
	fma.rn.f64 	%fd53, %fd52, %fd52, 0d3FF0000000000000;
	sqrt.rn.f64 	%fd54, %fd53;
	add.f64 	%fd55, %fd50, %fd54;
	add.s64 	%rd42, %rd41, %rd37;
	ld.global.nc.f32 	%f7, [%rd42];
	cvt.f64.f32 	%fd56, %f7;
	sub.f64 	%fd57, %fd56, %fd51;
	fma.rn.f64 	%fd58, %fd57, %fd57, 0d3FF0000000000000;
	sqrt.rn.f64 	%fd59, %fd58;
	add.f64 	%fd60, %fd55, %fd59;
	add.s64 	%rd43, %rd42, %rd37;
	ld.global.nc.f32 	%f8, [%rd43];
	cvt.f64.f32 	%fd61, %f8;
	sub.f64 	%fd62, %fd61, %fd56;
	fma.rn.f64 	%fd63, %fd62, %fd62, 0d3FF0000000000000;
	sqrt.rn.f64 	%fd64, %fd63;
	add.f64 	%fd65, %fd60, %fd64;
	add.s32 	%r113, %r113, 8;
	add.s64 	%rd44, %rd43, %rd37;
	ld.global.nc.f32 	%f9, [%rd44];
	cvt.f64.f32 	%fd66, %f9;
	sub.f64 	%fd67, %fd66, %fd61;
	fma.rn.f64 	%fd68, %fd67, %fd67, 0d3FF0000000000000;
	sqrt.rn.f64 	%fd69, %fd68;
	add.f64 	%fd133, %fd65, %fd69;
	add.s32 	%r112, %r112, %r31;
	add.s32 	%r111, %r111, %r31;
	add.s32 	%r110, %r110, 8;
	setp.eq.s32 	%p18, %r110, 0;
	@%p18 bra 	$L__BB2_32;
	bra.uni 	$L__BB2_31;
$L__BB2_32:
	setp.eq.s32 	%p19, %r29, 0;
	@%p19 bra 	$L__BB2_40;
	and.b32  	%r35, %r28, 3;
	setp.lt.u32 	%p20, %r29, 4;
	@%p20 bra 	$L__BB2_35;
	mad.lo.s32 	%r84, %r113, %r63, %r1;
	add.s32 	%r85, %r84, %r63;
	mul.wide.s32 	%rd45, %r85, 4;
	add.s64 	%rd46, %rd2, %rd45;
	ld.global.nc.f32 	%f10, [%rd46];
	cvt.f64.f32 	%fd71, %f10;
	mul.wide.s32 	%rd47, %r84, 4;
	add.s64 	%rd48, %rd2, %rd47;
	ld.global.nc.f32 	%f11, [%rd48];
	cvt.f64.f32 	%fd72, %f11;
	sub.f64 	%fd73, %fd71, %fd72;
	fma.rn.f64 	%fd74, %fd73, %fd73, 0d3FF0000000000000;
	sqrt.rn.f64 	%fd75, %fd74;
	add.f64 	%fd76, %fd133, %fd75;
	mul.wide.s32 	%rd49, %r63, 4;
	add.s64 	%rd50, %rd46, %rd49;
	ld.global.nc.f32 	%f12, [%rd50];
	cvt.f64.f32 	%fd77, %f12;
	sub.f64 	%fd78, %fd77, %fd71;
	fma.rn.f64 	%fd79, %fd78, %fd78, 0d3FF0000000000000;
	sqrt.rn.f64 	%fd80, %fd79;
	add.f64 	%fd81, %fd76, %fd80;
	add.s64 	%rd51, %rd50, %rd49;
	ld.global.nc.f32 	%f13, [%rd51];
	cvt.f64.f32 	%fd82, %f13;
	sub.f64 	%fd83, %fd82, %fd77;
	fma.rn.f64 	%fd84, %fd83, %fd83, 0d3FF0000000000000;
	sqrt.rn.f64 	%fd85, %fd84;
	add.f64 	%fd86, %fd81, %fd85;
	add.s32 	%r113, %r113, 4;
	add.s64 	%rd52, %rd51, %rd49;
	ld.global.nc.f32 	%f14, [%rd52];
	cvt.f64.f32 	%fd87, %f14;
	sub.f64 	%fd88, %fd87, %fd82;
	fma.rn.f64 	%fd89, %fd88, %fd88, 0d3FF0000000000000;
	sqrt.rn.f64 	%fd90, %fd89;
	add.f64 	%fd133, %fd86, %fd90;
$L__BB2_35:
	setp.eq.s32 	%p21, %r35, 0;
	@%p21 bra 	$L__BB2_40;
	setp.eq.s32 	%p22, %r35, 1;
	@%p22 bra 	$L__BB2_38;
	mad.lo.s32 	%r86, %r113, %r63, %r1;
	add.s32 	%r87, %r86, %r63;
	mul.wide.s32 	%rd53, %r87, 4;
	add.s64 	%rd54, %rd2, %rd53;
	ld.global.nc.f32 	%f15, [%rd54];
	cvt.f64.f32 	%fd92, %f15;
	mul.wide.s32 	%rd55, %r86, 4;
	add.s64 	%rd56, %rd2, %rd55;
	ld.global.nc.f32 	%f16, [%rd56];
	cvt.f64.f32 	%fd93, %f16;
	sub.f64 	%fd94, %fd92, %fd93;
	fma.rn.f64 	%fd95, %fd94, %fd94, 0d3FF0000000000000;
	sqrt.rn.f64 	%fd96, %fd95;
	add.f64 	%fd97, %fd133, %fd96;
	add.s32 	%r113, %r113, 2;
	mul.wide.s32 	%rd57, %r63, 4;
	add.s64 	%rd58, %rd54, %rd57;
	ld.global.nc.f32 	%f17, [%rd58];
	cvt.f64.f32 	%fd98, %f17;
	sub.f64 	%fd99, %fd98, %fd92;
	fma.rn.f64 	%fd100, %fd99, %fd99, 0d3FF0000000000000;
	sqrt.rn.f64 	%fd101, %fd100;
	add.f64 	%fd133, %fd97, %fd101;
$L__BB2_38:
	and.b32  	%r88, %r28, 1;
	setp.eq.b32 	%p23, %r88, 1;
	not.pred 	%p24, %p23;
	@%p24 bra 	$L__BB2_40;
	mad.lo.s32 	%r89, %r113, %r63, %r1;
	add.s32 	%r90, %r89, %r63;
	mul.wide.s32 	%rd59, %r90, 4;
	add.s64 	%rd60, %rd2, %rd59;
	ld.global.nc.f32 	%f18, [%rd60];
	cvt.f64.f32 	%fd102, %f18;
	mul.wide.s32 	%rd61, %r89, 4;
	add.s64 	%rd62, %rd2, %rd61;
	ld.global.nc.f32 	%f19, [%rd62];
	cvt.f64.f32 	%fd103, %f19;
	sub.f64 	%fd104, %fd102, %fd103;
	fma.rn.f64 	%fd105, %fd104, %fd104, 0d3FF0000000000000;
	sqrt.rn.f64 	%fd106, %fd105;
	add.f64 	%fd133, %fd133, %fd106;
$L__BB2_40:
	sub.s32 	%r116, %r11, %r64;
	mad.lo.s32 	%r115, %r2, %r63, %r1;
	mad.lo.s32 	%r114, %r63, %r11, %r1;
	mul.f64 	%fd13, %fd1, %fd1;
	mov.pred 	%p39, -1;
	mov.f64 	%fd135, 0d0000000000000000;
	mul.wide.s32 	%rd67, %r63, 4;
$L__BB2_41:
	mul.wide.s32 	%rd63, %r114, 4;
	add.s64 	%rd3, %rd2, %rd63;
	ld.global.nc.f32 	%f20, [%rd3];
	cvt.f64.f32 	%fd18, %f20;
	mul.wide.s32 	%rd64, %r115, 4;
	add.s64 	%rd4, %rd2, %rd64;
	ld.global.nc.f32 	%f21, [%rd4];
	cvt.f64.f32 	%fd19, %f21;
	sub.f64 	%fd20, %fd18, %fd19;
	setp.leu.f64 	%p26, %fd133, 0d0000000000000000;
	mov.f64 	%fd137, 0d0000000000000000;
	@%p26 bra 	$L__BB2_43;
	fma.rn.f64 	%fd109, %fd20, %fd20, %fd13;
	sqrt.rn.f64 	%fd110, %fd109;
	div.rn.f64 	%fd111, %fd110, %fd133;
	mul.f64 	%fd137, %fd111, 0d4059000000000000;
$L__BB2_43:
	setp.gt.f64 	%p27, %fd20, 0d0000000000000000;
	neg.f64 	%fd112, %fd137;
	selp.f64 	%fd113, %fd137, %fd112, %p27;
	mov.f64 	%fd114, 0d3FF0000000000000;
	sub.f64 	%fd115, %fd114, %fd2;
	mul.f64 	%fd116, %fd115, %fd135;
	fma.rn.f64 	%fd117, %fd2, %fd113, %fd116;
	selp.f64 	%fd135, %fd113, %fd117, %p39;
	cvt.rn.f32.f64 	%f22, %fd135;
	mul.wide.s32 	%rd65, %r114, 4;
	add.s64 	%rd66, %rd1, %rd65;
	st.global.f32 	[%rd66], %f22;
	add.s32 	%r116, %r116, 1;
	setp.eq.s32 	%p28, %r116, 0;
	@%p28 bra 	$L__BB2_15;
	add.s64 	%rd68, %rd3, %rd67;
	ld.global.nc.f32 	%f23, [%rd68];
	cvt.f64.f32 	%fd118, %f23;
	sub.f64 	%fd119, %fd118, %fd18;
	fma.rn.f64 	%fd120, %fd119, %fd119, 0d3FF0000000000000;
	sqrt.rn.f64 	%fd121, %fd120;
	add.s64 	%rd69, %rd4, %rd67;
	ld.global.nc.f32 	%f24, [%rd69];
	cvt.f64.f32 	%fd122, %f24;
	sub.f64 	%fd123, %fd122, %fd19;
	fma.rn.f64 	%fd124, %fd123, %fd123, 0d3FF0000000000000;
	sqrt.rn.f64 	%fd125, %fd124;
	add.f64 	%fd126, %fd133, %fd121;
	sub.f64 	%fd133, %fd126, %fd125;
	add.s32 	%r115, %r115, %r63;
	add.s32 	%r114, %r114, %r63;
	mov.pred 	%p39, 0;
	bra.uni 	$L__BB2_41;

}


// ===== COMPILED SASS (sm_100) =====

	.target	sm_100

	.elftype	@"ET_EXEC"


//--------------------- .note.nv.tkinfo           --------------------------
	.section	.note.nv.tkinfo,"",@"SHT_NOTE"
	.sectionflags	@"SHF_NOTE_NV_TKINFO"
	.tkinfo
        /*0018*/ 	.word	0x00000002
        /*0030*/ 	.string	""
        /*0030*/ 	.string	"ptxas"
        /*0030*/ 	.string	"Cuda compilation tools, release 13.0, V13.0.88"
        /*0030*/ 	.string	"Build cuda_13.0.r13.0/compiler.36424714_0"
        /*0030*/ 	.string	"-arch sm_100 -m 64 "



//--------------------- .note.nv.cuinfo           --------------------------
	.section	.note.nv.cuinfo,"",@"SHT_NOTE"
	.sectionflags	@"SHF_NOTE_NV_CUINFO"
        /*0018*/ 	.short	0x0002
        /*001a*/ 	.short	0x0064
        /*001c*/ 	.short	0x0082
	.zero		2


//--------------------- .nv.info                  --------------------------
	.section	.nv.info,"",@"SHT_CUDA_INFO"
	.align	4


	//----- nvinfo : EIATTR_REGCOUNT
	.align		4
        /*0000*/ 	.byte	0x04, 0x2f
        /*0002*/ 	.short	(.L_1 - .L_0)
	.align		4
.L_0:
        /*0004*/ 	.word	index@(pfe_batch_f32)
        /*0008*/ 	.word	0x0000002d


	//----- nvinfo : EIATTR_FRAME_SIZE
	.align		4
.L_1:
        /*000c*/ 	.byte	0x04, 0x11
        /*000e*/ 	.short	(.L_3 - .L_2)
	.align		4
.L_2:
        /*0010*/ 	.word	index@($__internal_5_$__cuda_sm20_dsqrt_rn_f64_mediumpath_v1)
        /*0014*/ 	.word	0x00000000


	//----- nvinfo : EIATTR_FRAME_SIZE
	.align		4
.L_3:
        /*0018*/ 	.byte	0x04, 0x11
        /*001a*/ 	.short	(.L_5 - .L_4)
	.align		4
.L_4:
        /*001c*/ 	.word	index@($__internal_4_$__cuda_sm20_div_rn_f64_full)
        /*0020*/ 	.word	0x00000000


	//----- nvinfo : EIATTR_FRAME_SIZE
	.align		4
.L_5:
        /*0024*/ 	.byte	0x04, 0x11
        /*0026*/ 	.short	(.L_7 - .L_6)
	.align		4
.L_6:
        /*0028*/ 	.word	index@(pfe_batch_f32)
        /*002c*/ 	.word	0x00000000


	//----- nvinfo : EIATTR_REGCOUNT
	.align		4
.L_7:
        /*0030*/ 	.byte	0x04, 0x2f
        /*0032*/ 	.short	(.L_9 - .L_8)
	.align		4
.L_8:
        /*0034*/ 	.word	index@(pfe_batch_prefix_f32)
        /*0038*/ 	.word	0x00000036


	//----- nvinfo : EIATTR_FRAME_SIZE
	.align		4
.L_9:
        /*003c*/ 	.byte	0x04, 0x11
        /*003e*/ 	.short	(.L_11 - .L_10)
	.align		4
.L_10:
        /*0040*/ 	.word	index@($__internal_3_$__cuda_sm20_dsqrt_rn_f64_mediumpath_v1)
        /*0044*/ 	.word	0x00000000


	//----- nvinfo : EIATTR_FRAME_SIZE
	.align		4
.L_11:
        /*0048*/ 	.byte	0x04, 0x11
        /*004a*/ 	.short	(.L_13 - .L_12)
	.align		4
.L_12:
        /*004c*/ 	.word	index@($__internal_2_$__cuda_sm20_div_rn_f64_full)
        /*0050*/ 	.word	0x00000000


	//----- nvinfo : EIATTR_FRAME_SIZE
	.align		4
.L_13:
        /*0054*/ 	.byte	0x04, 0x11
        /*0056*/ 	.short	(.L_15 - .L_14)
	.align		4
.L_14:
        /*0058*/ 	.word	index@(pfe_batch_prefix_f32)
        /*005c*/ 	.word	0x00000000


	//----- nvinfo : EIATTR_REGCOUNT
	.align		4
.L_15:
        /*0060*/ 	.byte	0x04, 0x2f
        /*0062*/ 	.short	(.L_17 - .L_16)
	.align		4
.L_16:
        /*0064*/ 	.word	index@(pfe_many_series_one_param_time_major_f32)
        /*0068*/ 	.word	0x0000002c


	//----- nvinfo : EIATTR_FRAME_SIZE
	.align		4
.L_17:
        /*006c*/ 	.byte	0x04, 0x11
        /*006e*/ 	.short	(.L_19 - .L_18)
	.align		4
.L_18:
        /*0070*/ 	.word	index@($__internal_1_$__cuda_sm20_dsqrt_rn_f64_mediumpath_v1)
        /*0074*/ 	.word	0x00000000


	//----- nvinfo : EIATTR_FRAME_SIZE
	.align		4
.L_19:
        /*0078*/ 	.byte	0x04, 0x11
        /*007a*/ 	.short	(.L_21 - .L_20)
	.align		4
.L_20:
        /*007c*/ 	.word	index@($__internal_0_$__cuda_sm20_div_rn_f64_full)
        /*0080*/ 	.word	0x00000000


	//----- nvinfo : EIATTR_FRAME_SIZE
	.align		4
.L_21:
        /*0084*/ 	.byte	0x04, 0x11
        /*0086*/ 	.short	(.L_23 - .L_22)
	.align		4
.L_22:
        /*0088*/ 	.word	index@(pfe_many_series_one_param_time_major_f32)
        /*008c*/ 	.word	0x00000000


	//----- nvinfo : EIATTR_MIN_STACK_SIZE
	.align		4
.L_23:
        /*0090*/ 	.byte	0x04, 0x12
        /*0092*/ 	.short	(.L_25 - .L_24)
	.align		4
.L_24:
        /*0094*/ 	.word	index@(pfe_many_series_one_param_time_major_f32)
        /*0098*/ 	.word	0x00000000


	//----- nvinfo : EIATTR_MIN_STACK_SIZE
	.align		4
.L_25:
        /*009c*/ 	.byte	0x04, 0x12
        /*009e*/ 	.short	(.L_27 - .L_26)
	.align		4
.L_26:
        /*00a0*/ 	.word	index@(pfe_batch_prefix_f32)
        /*00a4*/ 	.word	0x00000000


	//----- nvinfo : EIATTR_MIN_STACK_SIZE
	.align		4
.L_27:
        /*00a8*/ 	.byte	0x04, 0x12
        /*00aa*/ 	.short	(.L_29 - .L_28)
	.align		4
.L_28:
        /*00ac*/ 	.word	index@(pfe_batch_f32)
        /*00b0*/ 	.word	0x00000000
.L_29:


//--------------------- .nv.compat                --------------------------
	.section	.nv.compat,"",@"SHT_CUDA_COMPAT_INFO"
	.align	4
        /*0000*/ 	.byte	0x02, 0x09, 0x00, 0x00, 0x02, 0x02, 0x01, 0x00, 0x02, 0x05, 0x05, 0x00, 0x03, 0x07, 0x01, 0x01
        /*0010*/ 	.byte	0x02, 0x03, 0x00, 0x00, 0x02, 0x06, 0x01, 0x00, 0x04, 0x0b, 0x08, 0x00, 0x01, 0x00, 0x00, 0x00
        /*0020*/ 	.byte	0x00, 0x00, 0x00, 0x00


//--------------------- .nv.info.pfe_many_series_one_param_time_major_f32 --------------------------
	.section	.nv.info.pfe_many_series_one_param_time_major_f32,"",@"SHT_CUDA_INFO"
	.sectionflags	@""
	.align	4


	//----- nvinfo : EIATTR_CUDA_API_VERSION
	.align		4
        /*0000*/ 	.byte	0x04, 0x37
        /*0002*/ 	.short	(.L_31 - .L_30)
.L_30:
        /*0004*/ 	.word	0x00000082


	//----- nvinfo : EIATTR_KPARAM_INFO
	.align		4
.L_31:
        /*0008*/ 	.byte	0x04, 0x17
        /*000a*/ 	.short	(.L_33 - .L_32)
.L_32:
        /*000c*/ 	.word	0x00000000
        /*0010*/ 	.short	0x0006
        /*0012*/ 	.short	0x0020
        /*0014*/ 	.byte	0x00, 0xf5, 0x21, 0x00


	//----- nvinfo : EIATTR_KPARAM_INFO
	.align		4
.L_33:
        /*0018*/ 	.byte	0x04, 0x17
        /*001a*/ 	.short	(.L_35 - .L_34)
.L_34:
        /*001c*/ 	.word	0x00000000
        /*0020*/ 	.short	0x0005
        /*0022*/ 	.short	0x001c
        /*0024*/ 	.byte	0x00, 0xf0, 0x11, 0x00


	//----- nvinfo : EIATTR_KPARAM_INFO
	.align		4
.L_35:
        /*0028*/ 	.byte	0x04, 0x17
        /*002a*/ 	.short	(.L_37 - .L_36)
.L_36:
        /*002c*/ 	.word	0x00000000
        /*0030*/ 	.short	0x0004
        /*0032*/ 	.short	0x0018
        /*0034*/ 	.byte	0x00, 0xf0, 0x11, 0x00


	//----- nvinfo : EIATTR_KPARAM_INFO
	.align		4
.L_37:
        /*0038*/ 	.byte	0x04, 0x17
        /*003a*/ 	.short	(.L_39 - .L_38)
.L_38:
        /*003c*/ 	.word	0x00000000
        /*0040*/ 	.short	0x0003
        /*0042*/ 	.short	0x0014
        /*0044*/ 	.byte	0x00, 0xf0, 0x11, 0x00


	//----- nvinfo : EIATTR_KPARAM_INFO
	.align		4
.L_39:
        /*0048*/ 	.byte	0x04, 0x17
        /*004a*/ 	.short	(.L_41 - .L_40)
.L_40:
        /*004c*/ 	.word	0x00000000
        /*0050*/ 	.short	0x0002
        /*0052*/ 	.short	0x0010
        /*0054*/ 	.byte	0x00, 0xf0, 0x11, 0x00


	//----- nvinfo : EIATTR_KPARAM_INFO
	.align		4
.L_41:
        /*0058*/ 	.byte	0x04, 0x17
        /*005a*/ 	.short	(.L_43 - .L_42)
.L_42:
        /*005c*/ 	.word	0x00000000
        /*0060*/ 	.short	0x0001
        /*0062*/ 	.short	0x0008
        /*0064*/ 	.byte	0x00, 0xf5, 0x21, 0x00


	//----- nvinfo : EIATTR_KPARAM_INFO
	.align		4
.L_43:
        /*0068*/ 	.byte	0x04, 0x17
        /*006a*/ 	.short	(.L_45 - .L_44)
.L_44:
        /*006c*/ 	.word	0x00000000
        /*0070*/ 	.short	0x0000
        /*0072*/ 	.short	0x0000
        /*0074*/ 	.byte	0x00, 0xf5, 0x21, 0x00


	//----- nvinfo : EIATTR_SPARSE_MMA_MASK
	.align		4
.L_45:
        /*0078*/ 	.byte	0x03, 0x50
        /*007a*/ 	.short	0x0000


	//----- nvinfo : EIATTR_MAXREG_COUNT
	.align		4
        /*007c*/ 	.byte	0x03, 0x1b
        /*007e*/ 	.short	0x00ff


	//----- nvinfo : EIATTR_MERCURY_ISA_VERSION
	.align		4
        /*0080*/ 	.byte	0x03, 0x5f
        /*0082*/ 	.short	0x0101


	//----- nvinfo : EIATTR_VRC_CTA_INIT_COUNT
	.align		4
        /*0084*/ 	.byte	0x02, 0x4a
	.zero		1
	.zero		1


	//----- nvinfo : EIATTR_EXIT_INSTR_OFFSETS
	.align		4
        /*0088*/ 	.byte	0x04, 0x1c
        /*008a*/ 	.short	(.L_47 - .L_46)


	//   ....[0]....
.L_46:
        /*008c*/ 	.word	0x00000070


	//   ....[1]....
        /*0090*/ 	.word	0x000000b0


	//   ....[2]....
        /*0094*/ 	.word	0x00000150


	//   ....[3]....
        /*0098*/ 	.word	0x00000340


	//   ....[4]....
        /*009c*/ 	.word	0x00000450


	//   ....[5]....
        /*00a0*/ 	.word	0x00000520


	//   ....[6]....
        /*00a4*/ 	.word	0x00000580


	//   ....[7]....
        /*00a8*/ 	.word	0x00000a40


	//   ....[8]....
        /*00ac*/ 	.word	0x000032e0


	//----- nvinfo : EIATTR_CRS_STACK_SIZE
	.align		4
.L_47:
        /*00b0*/ 	.byte	0x04, 0x1e
        /*00b2*/ 	.short	(.L_49 - .L_48)
.L_48:
        /*00b4*/ 	.word	0x00000000


	//----- nvinfo : EIATTR_CBANK_PARAM_SIZE
	.align		4
.L_49:
        /*00b8*/ 	.byte	0x03, 0x19
        /*00ba*/ 	.short	0x0028


	//----- nvinfo : EIATTR_PARAM_CBANK
	.align		4
        /*00bc*/ 	.byte	0x04, 0x0a
        /*00be*/ 	.short	(.L_51 - .L_50)
	.align		4
.L_50:
        /*00c0*/ 	.word	index@(.nv.constant0.pfe_many_series_one_param_time_major_f32)
        /*00c4*/ 	.short	0x0380
        /*00c6*/ 	.short	0x0028


	//----- nvinfo : EIATTR_SW_WAR
	.align		4
.L_51:
        /*00c8*/ 	.byte	0x04, 0x36
        /*00ca*/ 	.short	(.L_53 - .L_52)
.L_52:
        /*00cc*/ 	.word	0x00000008
.L_53:


//--------------------- .nv.info.pfe_batch_prefix_f32 --------------------------
	.section	.nv.info.pfe_batch_prefix_f32,"",@"SHT_CUDA_INFO"
	.sectionflags	@""
	.align	4


	//----- nvinfo : EIATTR_CUDA_API_VERSION
	.align		4
        /*0000*/ 	.byte	0x04, 0x37
        /*0002*/ 	.short	(.L_55 - .L_54)
.L_54:
        /*0004*/ 	.word	0x00000082


	//----- nvinfo : EIATTR_KPARAM_INFO
	.align		4
.L_55:
        /*0008*/ 	.byte	0x04, 0x17
        /*000a*/ 	.short	(.L_57 - .L_56)
.L_56:
        /*000c*/ 	.word	0x00000000
        /*0010*/ 	.short	0x0007
        /*0012*/ 	.short	0x0030
        /*0014*/ 	.byte	0x00, 0xf5, 0x21, 0x00


	//----- nvinfo : EIATTR_KPARAM_INFO
	.align		4
.L_57:
        /*0018*/ 	.byte	0x04, 0x17
        /*001a*/ 	.short	(.L_59 - .L_58)
.L_58:
        /*001c*/ 	.word	0x00000000
        /*0020*/ 	.short	0x0006
        /*0022*/ 	.short	0x0028
        /*0024*/ 	.byte	0x00, 0xf0, 0x11, 0x00


	//----- nvinfo : EIATTR_KPARAM_INFO
	.align		4
.L_59:
        /*0028*/ 	.byte	0x04, 0x17
        /*002a*/ 	.short	(.L_61 - .L_60)
.L_60:
        /*002c*/ 	.word	0x00000000
        /*0030*/ 	.short	0x0005
        /*0032*/ 	.short	0x0020
        /*0034*/ 	.byte	0x00, 0xf5, 0x21, 0x00


	//----- nvinfo : EIATTR_KPARAM_INFO
	.align		4
.L_61:
        /*0038*/ 	.byte	0x04, 0x17
        /*003a*/ 	.short	(.L_63 - .L_62)
.L_62:
        /*003c*/ 	.word	0x00000000
        /*0040*/ 	.short	0x0004
        /*0042*/ 	.short	0x0018
        /*0044*/ 	.byte	0x00, 0xf5, 0x21, 0x00


	//----- nvinfo : EIATTR_KPARAM_INFO
	.align		4
.L_63:
        /*0048*/ 	.byte	0x04, 0x17
        /*004a*/ 	.short	(.L_65 - .L_64)
.L_64:
        /*004c*/ 	.word	0x00000000
        /*0050*/ 	.short	0x0003
        /*0052*/ 	.short	0x0014
        /*0054*/ 	.byte	0x00, 0xf0, 0x11, 0x00


	//----- nvinfo : EIATTR_KPARAM_INFO
	.align		4
.L_65:
        /*0058*/ 	.byte	0x04, 0x17
        /*005a*/ 	.short	(.L_67 - .L_66)
.L_66:
        /*005c*/ 	.word	0x00000000
        /*0060*/ 	.short	0x0002
        /*0062*/ 	.short	0x0010
        /*0064*/ 	.byte	0x00, 0xf0, 0x11, 0x00


	//----- nvinfo : EIATTR_KPARAM_INFO
	.align		4
.L_67:
        /*0068*/ 	.byte	0x04, 0x17
        /*006a*/ 	.short	(.L_69 - .L_68)
.L_68:
        /*006c*/ 	.word	0x00000000
        /*0070*/ 	.short	0x0001
        /*0072*/ 	.short	0x0008
        /*0074*/ 	.byte	0x00, 0xf5, 0x21, 0x00


	//----- nvinfo : EIATTR_KPARAM_INFO
	.align		4
.L_69:
        /*0078*/ 	.byte	0x04, 0x17
        /*007a*/ 	.short	(.L_71 - .L_70)
.L_70:
        /*007c*/ 	.word	0x00000000
        /*0080*/ 	.short	0x0000
        /*0082*/ 	.short	0x0000
        /*0084*/ 	.byte	0x00, 0xf5, 0x21, 0x00


	//----- nvinfo : EIATTR_SPARSE_MMA_MASK
	.align		4
.L_71:
        /*0088*/ 	.byte	0x03, 0x50
        /*008a*/ 	.short	0x0000


	//----- nvinfo : EIATTR_MAXREG_COUNT
	.align		4
        /*008c*/ 	.byte	0x03, 0x1b
        /*008e*/ 	.short	0x00ff


	//----- nvinfo : EIATTR_MERCURY_ISA_VERSION
	.align		4
        /*0090*/ 	.byte	0x03, 0x5f
        /*0092*/ 	.short	0x0101


	//----- nvinfo : EIATTR_VRC_CTA_INIT_COUNT
	.align		4
        /*0094*/ 	.byte	0x02, 0x4a
	.zero		1
	.zero		1


	//----- nvinfo : EIATTR_EXIT_INSTR_OFFSETS
	.align		4
        /*0098*/ 	.byte	0x04, 0x1c
        /*009a*/ 	.short	(.L_73 - .L_72)


	//   ....[0]....
.L_72:
        /*009c*/ 	.word	0x00000070


	//   ....[1]....
        /*00a0*/ 	.word	0x00000500


	//   ....[2]....
        /*00a4*/ 	.word	0x00000540


	//   ....[3]....
        /*00a8*/ 	.word	0x00001e80


	//   ....[4]....
        /*00ac*/ 	.word	0x00002510


	//----- nvinfo : EIATTR_CRS_STACK_SIZE
	.align		4
.L_73:
        /*00b0*/ 	.byte	0x04, 0x1e
        /*00b2*/ 	.short	(.L_75 - .L_74)
.L_74:
        /*00b4*/ 	.word	0x00000000


	//----- nvinfo : EIATTR_CBANK_PARAM_SIZE
	.align		4
.L_75:
        /*00b8*/ 	.byte	0x03, 0x19
        /*00ba*/ 	.short	0x0038


	//----- nvinfo : EIATTR_PARAM_CBANK
	.align		4
        /*00bc*/ 	.byte	0x04, 0x0a
        /*00be*/ 	.short	(.L_77 - .L_76)
	.align		4
.L_76:
        /*00c0*/ 	.word	index@(.nv.constant0.pfe_batch_prefix_f32)
        /*00c4*/ 	.short	0x0380
        /*00c6*/ 	.short	0x0038


	//----- nvinfo : EIATTR_SW_WAR
	.align		4
.L_77:
        /*00c8*/ 	.byte	0x04, 0x36
        /*00ca*/ 	.short	(.L_79 - .L_78)
.L_78:
        /*00cc*/ 	.word	0x00000008
.L_79:


//--------------------- .nv.info.pfe_batch_f32    --------------------------
	.section	.nv.info.pfe_batch_f32,"",@"SHT_CUDA_INFO"
	.sectionflags	@""
	.align	4


	//----- nvinfo : EIATTR_CUDA_API_VERSION
	.align		4
        /*0000*/ 	.byte	0x04, 0x37
        /*0002*/ 	.short	(.L_81 - .L_80)
.L_80:
        /*0004*/ 	.word	0x00000082


	//----- nvinfo : EIATTR_KPARAM_INFO
	.align		4
.L_81:
        /*0008*/ 	.byte	0x04, 0x17
        /*000a*/ 	.short	(.L_83 - .L_82)
.L_82:
        /*000c*/ 	.word	0x00000000
        /*0010*/ 	.short	0x0006
        /*0012*/ 	.short	0x0028
        /*0014*/ 	.byte	0x00, 0xf5, 0x21, 0x00


	//----- nvinfo : EIATTR_KPARAM_INFO
	.align		4
.L_83:
        /*0018*/ 	.byte	0x04, 0x17
        /*001a*/ 	.short	(.L_85 - .L_84)
.L_84:
        /*001c*/ 	.word	0x00000000
        /*0020*/ 	.short	0x0005
        /*0022*/ 	.short	0x0020
        /*0024*/ 	.byte	0x00, 0xf0, 0x11, 0x00


	//----- nvinfo : EIATTR_KPARAM_INFO
	.align		4
.L_85:
        /*0028*/ 	.byte	0x04, 0x17
        /*002a*/ 	.short	(.L_87 - .L_86)
.L_86:
        /*002c*/ 	.word	0x00000000
        /*0030*/ 	.short	0x0004
        /*0032*/ 	.short	0x0018
        /*0034*/ 	.byte	0x00, 0xf5, 0x21, 0x00


	//----- nvinfo : EIATTR_KPARAM_INFO
	.align		4
.L_87:
        /*0038*/ 	.byte	0x04, 0x17
        /*003a*/ 	.short	(.L_89 - .L_88)
.L_88:
        /*003c*/ 	.word	0x00000000
        /*0040*/ 	.short	0x0003
        /*0042*/ 	.short	0x0010
        /*0044*/ 	.byte	0x00, 0xf5, 0x21, 0x00


	//----- nvinfo : EIATTR_KPARAM_INFO
	.align		4
.L_89:
        /*0048*/ 	.byte	0x04, 0x17
        /*004a*/ 	.short	(.L_91 - .L_90)
.L_90:
        /*004c*/ 	.word	0x00000000
        /*0050*/ 	.short	0x0002
        /*0052*/ 	.short	0x000c
        /*0054*/ 	.byte	0x00, 0xf0, 0x11, 0x00


	//----- nvinfo : EIATTR_KPARAM_INFO
	.align		4
.L_91:
        /*0058*/ 	.byte	0x04, 0x17
        /*005a*/ 	.short	(.L_93 - .L_92)
.L_92:
        /*005c*/ 	.word	0x00000000
        /*0060*/ 	.short	0x0001
        /*0062*/ 	.short	0x0008
        /*0064*/ 	.byte	0x00, 0xf0, 0x11, 0x00


	//----- nvinfo : EIATTR_KPARAM_INFO
	.align		4
.L_93:
        /*0068*/ 	.byte	0x04, 0x17
        /*006a*/ 	.short	(.L_95 - .L_94)
.L_94:
        /*006c*/ 	.word	0x00000000
        /*0070*/ 	.short	0x0000
        /*0072*/ 	.short	0x0000
        /*0074*/ 	.byte	0x00, 0xf5, 0x21, 0x00


	//----- nvinfo : EIATTR_SPARSE_MMA_MASK
	.align		4
.L_95:
        /*0078*/ 	.byte	0x03, 0x50
        /*007a*/ 	.short	0x0000


	//----- nvinfo : EIATTR_MAXREG_COUNT
	.align		4
        /*007c*/ 	.byte	0x03, 0x1b
        /*007e*/ 	.short	0x00ff


	//----- nvinfo : EIATTR_MERCURY_ISA_VERSION
	.align		4
        /*0080*/ 	.byte	0x03, 0x5f
        /*0082*/ 	.short	0x0101


	//----- nvinfo : EIATTR_VRC_CTA_INIT_COUNT
	.align		4
        /*0084*/ 	.byte	0x02, 0x4a
	.zero		1
	.zero		1


	//----- nvinfo : EIATTR_EXIT_INSTR_OFFSETS
	.align		4
        /*0088*/ 	.byte	0x04, 0x1c
        /*008a*/ 	.short	(.L_97 - .L_96)


	//   ....[0]....
.L_96:
        /*008c*/ 	.word	0x00000070


	//   ....[1]....
        /*0090*/ 	.word	0x00000520


	//   ....[2]....
        /*0094*/ 	.word	0x00000560


	//   ....[3]....
        /*0098*/ 	.word	0x00003010


	//----- nvinfo : EIATTR_CRS_STACK_SIZE
	.align		4
.L_97:
        /*009c*/ 	.byte	0x04, 0x1e
        /*009e*/ 	.short	(.L_99 - .L_98)
.L_98:
        /*00a0*/ 	.word	0x00000000


	//----- nvinfo : EIATTR_CBANK_PARAM_SIZE
	.align		4
.L_99:
        /*00a4*/ 	.byte	0x03, 0x19
        /*00a6*/ 	.short	0x0030


	//----- nvinfo : EIATTR_PARAM_CBANK
	.align		4
        /*00a8*/ 	.byte	0x04, 0x0a
        /*00aa*/ 	.short	(.L_101 - .L_100)
	.align		4
.L_100:
        /*00ac*/ 	.word	index@(.nv.constant0.pfe_batch_f32)
        /*00b0*/ 	.short	0x0380
        /*00b2*/ 	.short	0x0030


	//----- nvinfo : EIATTR_SW_WAR
	.align		4
.L_101:
        /*00b4*/ 	.byte	0x04, 0x36
        /*00b6*/ 	.short	(.L_103 - .L_102)
.L_102:
        /*00b8*/ 	.word	0x00000008
.L_103:


//--------------------- .nv.callgraph             --------------------------
	.section	.nv.callgraph,"",@"SHT_CUDA_CALLGRAPH"
	.align	4
	.sectionentsize	8
	.align		4
        /*0000*/ 	.word	0x00000000
	.align		4
        /*0004*/ 	.word	0xffffffff
	.align		4
        /*0008*/ 	.word	0x00000000
	.align		4
        /*000c*/ 	.word	0xfffffffe
	.align		4
        /*0010*/ 	.word	0x00000000
	.align		4
        /*0014*/ 	.word	0xfffffffd
	.align		4
        /*0018*/ 	.word	0x00000000
	.align		4
        /*001c*/ 	.word	0xfffffffc


//--------------------- .text.pfe_many_series_one_param_time_major_f32 --------------------------
	.section	.text.pfe_many_series_one_param_time_major_f32,"ax",@progbits
	.align	128
        .global         pfe_many_series_one_param_time_major_f32
        .type           pfe_many_series_one_param_time_major_f32,@function
        .size           pfe_many_series_one_param_time_major_f32,(.L_x_193 - pfe_many_series_one_param_time_major_f32)
        .other          pfe_many_series_one_param_time_major_f32,@"STO_CUDA_ENTRY STV_DEFAULT"
pfe_many_series_one_param_time_major_f32:
.text.pfe_many_series_one_param_time_major_f32:
[----:B------:R-:W-:Y:S01]  /*0000*/  LDC R1, c[0x0][0x37c] ;  /* 0x0000df00ff017b82 */ /* 0x000fe20000000800 */
[----:B------:R-:W0:Y:S07]  /*0010*/  S2R R5, SR_TID.X ;  /* 0x0000000000057919 */ /* 0x000e2e0000002100 */
[----:B------:R-:W0:Y:S08]  /*0020*/  S2UR UR4, SR_CTAID.X ;  /* 0x00000000000479c3 */ /* 0x000e300000002500 */
[----:B------:R-:W0:Y:S08]  /*0030*/  LDC R10, c[0x0][0x360] ;  /* 0x0000d800ff0a7b82 */ /* 0x000e300000000800 */
[----:B------:R-:W1:Y:S01]  /*0040*/  LDC R3, c[0x0][0x390] ;  /* 0x0000e400ff037b82 */ /* 0x000e620000000800 */
[----:B0-----:R-:W-:-:S05]  /*0050*/  IMAD R10, R10, UR4, R5 ;  /* 0x000000040a0a7c24 */ /* 0x001fca000f8e0205 */
[----:B-1----:R-:W-:-:S13]  /*0060*/  ISETP.GE.AND P0, PT, R10, R3, PT ;  /* 0x000000030a00720c */ /* 0x002fda0003f06270 */
[----:B------:R-:W-:Y:S05]  /*0070*/  @P0 EXIT ;  /* 0x000000000000094d */ /* 0x000fea0003800000 */
[----:B------:R-:W0:Y:S02]  /*0080*/  LDC.64 R4, c[0x0][0x398] ;  /* 0x0000e600ff047b82 */ /* 0x000e240000000a00 */
[----:B0-----:R-:W-:-:S04]  /*0090*/  VIMNMX R0, PT, PT, R4, R5, PT ;  /* 0x0000000504007248 */ /* 0x001fc80003fe0100 */
[----:B------:R-:W-:-:S13]  /*00a0*/  ISETP.GE.AND P0, PT, R0, 0x1, PT ;  /* 0x000000010000780c */ /* 0x000fda0003f06270 */
[----:B------:R-:W-:Y:S05]  /*00b0*/  @!P0 EXIT ;  /* 0x000000000000894d */ /* 0x000fea0003800000 */
[----:B------:R-:W0:Y:S01]  /*00c0*/  LDC.64 R6, c[0x0][0x388] ;  /* 0x0000e200ff067b82 */ /* 0x000e220000000a00 */
[----:B------:R-:W1:Y:S07]  /*00d0*/  LDCU.64 UR4, c[0x0][0x358] ;  /* 0x00006b00ff0477ac */ /* 0x000e6e0008000a00 */
[----:B------:R-:W2:Y:S01]  /*00e0*/  LDC R0, c[0x0][0x394] ;  /* 0x0000e500ff007b82 */ /* 0x000ea20000000800 */
[----:B0-----:R-:W-:-:S05]  /*00f0*/  IMAD.WIDE R6, R10, 0x4, R6 ;  /* 0x000000040a067825 */ /* 0x001fca00078e0206 */
[----:B-1----:R-:W3:Y:S02]  /*0100*/  LDG.E.CONSTANT R11, desc[UR4][R6.64] ;  /* 0x00000004060b7981 */ /* 0x002ee4000c1e9900 */
[C---:B---3--:R-:W-:Y:S02]  /*0110*/  ISETP.GT.AND P1, PT, R11.reuse, -0x1, PT ;  /* 0xffffffff0b00780c */ /* 0x048fe40003f24270 */
[----:B--2---:R-:W-:-:S13]  /*0120*/  ISETP.GE.AND P0, PT, R11, R0, PT ;  /* 0x000000000b00720c */ /* 0x004fda0003f06270 */
[----:B------:R-:W-:Y:S05]  /*0130*/  @!P0 BRA P1, `(.L_x_0) ;  /* 0x0000000400148947 */ /* 0x000fea0000800000 */
[----:B------:R-:W-:-:S13]  /*0140*/  ISETP.GE.AND P0, PT, R0, 0x1, PT ;  /* 0x000000010000780c */ /* 0x000fda0003f06270 */
[----:B------:R-:W-:Y:S05]  /*0150*/  @!P0 EXIT ;  /* 0x000000000000894d */ /* 0x000fea0003800000 */
[C---:B------:R-:W-:Y:S01]  /*0160*/  ISETP.GE.U32.AND P0, PT, R0.reuse, 0x8, PT ;  /* 0x000000080000780c */ /* 0x040fe20003f06070 */
[----:B------:R-:W-:Y:S01]  /*0170*/  IMAD.MOV.U32 R2, RZ, RZ, RZ ;  /* 0x000000ffff027224 */ /* 0x000fe200078e00ff */
[----:B------:R-:W-:-:S04]  /*0180*/  LOP3.LUT R26, R0, 0x7, RZ, 0xc0, !PT ;  /* 0x00000007001a7812 */ /* 0x000fc800078ec0ff */
[----:B------:R-:W-:-:S07]  /*0190*/  ISETP.NE.AND P1, PT, R26, RZ, PT ;  /* 0x000000ff1a00720c */ /* 0x000fce0003f25270 */
[----:B------:R-:W-:Y:S06]  /*01a0*/  @!P0 BRA `(.L_x_1) ;  /* 0x0000000000648947 */ /* 0x000fec0003800000 */
[----:B------:R-:W0:Y:S01]  /*01b0*/  LDC.64 R22, c[0x0][0x3a0] ;  /* 0x0000e800ff167b82 */ /* 0x000e220000000a00 */
[----:B------:R-:W-:Y:S01]  /*01c0*/  LOP3.LUT R2, R0, 0x7ffffff8, RZ, 0xc0, !PT ;  /* 0x7ffffff800027812 */ /* 0x000fe200078ec0ff */
[----:B------:R-:W-:-:S03]  /*01d0*/  IMAD.MOV.U32 R24, RZ, RZ, R10 ;  /* 0x000000ffff187224 */ /* 0x000fc600078e000a */
[----:B------:R-:W-:-:S07]  /*01e0*/  IADD3 R11, PT, PT, -R2, RZ, RZ ;  /* 0x000000ff020b7210 */ /* 0x000fce0007ffe1ff */
.L_x_2:
[----:B01----:R-:W-:Y:S01]  /*01f0*/  IMAD.WIDE R4, R24, 0x4, R22 ;  /* 0x0000000418047825 */ /* 0x003fe200078e0216 */
[----:B------:R-:W-:-:S03]  /*0200*/  LEA R24, R3, R24, 0x3 ;  /* 0x0000001803187211 */ /* 0x000fc600078e18ff */
[----:B------:R-:W-:Y:S02]  /*0210*/  IMAD.MOV.U32 R25, RZ, RZ, 0x7fc00000 ;  /* 0x7fc00000ff197424 */ /* 0x000fe400078e00ff */
[----:B------:R-:W-:-:S03]  /*0220*/  IMAD.WIDE R6, R3, 0x4, R4 ;  /* 0x0000000403067825 */ /* 0x000fc600078e0204 */
[----:B------:R1:W-:Y:S01]  /*0230*/  STG.E desc[UR4][R4.64], R25 ;  /* 0x0000001904007986 */ /* 0x0003e2000c101904 */
[----:B------:R-:W-:Y:S02]  /*0240*/  VIADD R11, R11, 0x8 ;  /* 0x000000080b0b7836 */ /* 0x000fe40000000000 */
[----:B------:R-:W-:Y:S01]  /*0250*/  IMAD.WIDE R8, R3, 0x4, R6 ;  /* 0x0000000403087825 */ /* 0x000fe200078e0206 */
[----:B------:R1:W-:Y:S02]  /*0260*/  STG.E desc[UR4][R6.64], R25 ;  /* 0x0000001906007986 */ /* 0x0003e4000c101904 */
[----:B------:R-:W-:Y:S02]  /*0270*/  ISETP.NE.AND P0, PT, R11, RZ, PT ;  /* 0x000000ff0b00720c */ /* 0x000fe40003f05270 */
[----:B------:R1:W-:Y:S01]  /*0280*/  STG.E desc[UR4][R8.64], R25 ;  /* 0x0000001908007986 */ /* 0x0003e2000c101904 */
[----:B------:R-:W-:-:S05]  /*0290*/  IMAD.WIDE R12, R3, 0x4, R8 ;  /* 0x00000004030c7825 */ /* 0x000fca00078e0208 */
        /* <DEDUP_REMOVED lines=9> */
[----:B------:R-:W-:Y:S05]  /*0330*/  @P0 BRA `(.L_x_2) ;  /* 0xfffffffc00ac0947 */ /* 0x000fea000383ffff */
.L_x_1:
[----:B------:R-:W-:Y:S05]  /*0340*/  @!P1 EXIT ;  /* 0x000000000000994d */ /* 0x000fea0003800000 */
[----:B------:R-:W-:Y:S02]  /*0350*/  ISETP.GE.U32.AND P0, PT, R26, 0x4, PT ;  /* 0x000000041a00780c */ /* 0x000fe40003f06070 */
[----:B-1----:R-:W-:-:S04]  /*0360*/  LOP3.LUT R14, R0, 0x3, RZ, 0xc0, !PT ;  /* 0x00000003000e7812 */ /* 0x002fc800078ec0ff */
[----:B------:R-:W-:-:S07]  /*0370*/  ISETP.NE.AND P1, PT, R14, RZ, PT ;  /* 0x000000ff0e00720c */ /* 0x000fce0003f25270 */
[----:B------:R-:W-:Y:S06]  /*0380*/  @!P0 BRA `(.L_x_3) ;  /* 0x0000000000308947 */ /* 0x000fec0003800000 */
[----:B------:R-:W0:Y:S01]  /*0390*/  LDC.64 R4, c[0x0][0x3a0] ;  /* 0x0000e800ff047b82 */ /* 0x000e220000000a00 */
[C---:B------:R-:W-:Y:S02]  /*03a0*/  IMAD R7, R2.reuse, R3, R10 ;  /* 0x0000000302077224 */ /* 0x040fe400078e020a */
[----:B------:R-:W-:Y:S02]  /*03b0*/  IMAD.MOV.U32 R11, RZ, RZ, 0x7fc00000 ;  /* 0x7fc00000ff0b7424 */ /* 0x000fe400078e00ff */
[----:B------:R-:W-:Y:S02]  /*03c0*/  VIADD R2, R2, 0x4 ;  /* 0x0000000402027836 */ /* 0x000fe40000000000 */
[----:B0-----:R-:W-:-:S05]  /*03d0*/  IMAD.WIDE R4, R7, 0x4, R4 ;  /* 0x0000000407047825 */ /* 0x001fca00078e0204 */
[----:B------:R0:W-:Y:S01]  /*03e0*/  STG.E desc[UR4][R4.64], R11 ;  /* 0x0000000b04007986 */ /* 0x0001e2000c101904 */
[----:B------:R-:W-:-:S05]  /*03f0*/  IMAD.WIDE R6, R3, 0x4, R4 ;  /* 0x0000000403067825 */ /* 0x000fca00078e0204 */
[----:B------:R0:W-:Y:S01]  /*0400*/  STG.E desc[UR4][R6.64], R11 ;  /* 0x0000000b06007986 */ /* 0x0001e2000c101904 */
[----:B------:R-:W-:-:S05]  /*0410*/  IMAD.WIDE R8, R3, 0x4, R6 ;  /* 0x0000000403087825 */ /* 0x000fca00078e0206 */
[----:B------:R0:W-:Y:S01]  /*0420*/  STG.E desc[UR4][R8.64], R11 ;  /* 0x0000000b08007986 */ /* 0x0001e2000c101904 */
[----:B------:R-:W-:-:S05]  /*0430*/  IMAD.WIDE R12, R3, 0x4, R8 ;  /* 0x00000004030c7825 */ /* 0x000fca00078e0208 */
[----:B------:R0:W-:Y:S02]  /*0440*/  STG.E desc[UR4][R12.64], R11 ;  /* 0x0000000b0c007986 */ /* 0x0001e4000c101904 */
.L_x_3:
[----:B------:R-:W-:Y:S05]  /*0450*/  @!P1 EXIT ;  /* 0x000000000000994d */ /* 0x000fea0003800000 */
[----:B------:R-:W-:Y:S02]  /*0460*/  ISETP.NE.AND P0, PT, R14, 0x1, PT ;  /* 0x000000010e00780c */ /* 0x000fe40003f05270 */
[----:B------:R-:W-:-:S04]  /*0470*/  LOP3.LUT R0, R0, 0x1, RZ, 0xc0, !PT ;  /* 0x0000000100007812 */ /* 0x000fc800078ec0ff */
[----:B------:R-:W-:-:S07]  /*0480*/  ISETP.NE.U32.AND P1, PT, R0, 0x1, PT ;  /* 0x000000010000780c */ /* 0x000fce0003f25070 */
[----:B------:R-:W-:Y:S06]  /*0490*/  @!P0 BRA `(.L_x_4) ;  /* 0x0000000000208947 */ /* 0x000fec0003800000 */
[----:B0-----:R-:W0:Y:S01]  /*04a0*/  LDC.64 R4, c[0x0][0x3a0] ;  /* 0x0000e800ff047b82 */ /* 0x001e220000000a00 */
[C---:B------:R-:W-:Y:S01]  /*04b0*/  IMAD R7, R2.reuse, R3, R10 ;  /* 0x0000000302077224 */ /* 0x040fe200078e020a */
[----:B------:R-:W-:Y:S01]  /*04c0*/  MOV R9, 0x7fc00000 ;  /* 0x7fc0000000097802 */ /* 0x000fe20000000f00 */
[----:B------:R-:W-:Y:S02]  /*04d0*/  VIADD R2, R2, 0x2 ;  /* 0x0000000202027836 */ /* 0x000fe40000000000 */
[----:B0-----:R-:W-:-:S05]  /*04e0*/  IMAD.WIDE R4, R7, 0x4, R4 ;  /* 0x0000000407047825 */ /* 0x001fca00078e0204 */
[----:B------:R1:W-:Y:S01]  /*04f0*/  STG.E desc[UR4][R4.64], R9 ;  /* 0x0000000904007986 */ /* 0x0003e2000c101904 */
[----:B------:R-:W-:-:S05]  /*0500*/  IMAD.WIDE R6, R3, 0x4, R4 ;  /* 0x0000000403067825 */ /* 0x000fca00078e0204 */
[----:B------:R1:W-:Y:S02]  /*0510*/  STG.E desc[UR4][R6.64], R9 ;  /* 0x0000000906007986 */ /* 0x0003e4000c101904 */
.L_x_4:
[----:B------:R-:W-:Y:S05]  /*0520*/  @P1 EXIT ;  /* 0x000000000000194d */ /* 0x000fea0003800000 */
[----:B01----:R-:W0:Y:S01]  /*0530*/  LDC.64 R4, c[0x0][0x3a0] ;  /* 0x0000e800ff047b82 */ /* 0x003e220000000a00 */
[----:B------:R-:W-:Y:S02]  /*0540*/  IMAD R3, R2, R3, R10 ;  /* 0x0000000302037224 */ /* 0x000fe400078e020a */
[----:B------:R-:W-:Y:S02]  /*0550*/  IMAD.MOV.U32 R7, RZ, RZ, 0x7fc00000 ;  /* 0x7fc00000ff077424 */ /* 0x000fe400078e00ff */
[----:B0-----:R-:W-:-:S05]  /*0560*/  IMAD.WIDE R2, R3, 0x4, R4 ;  /* 0x0000000403027825 */ /* 0x001fca00078e0204 */
[----:B------:R-:W-:Y:S01]  /*0570*/  STG.E desc[UR4][R2.64], R7 ;  /* 0x0000000702007986 */ /* 0x000fe2000c101904 */
[----:B------:R-:W-:Y:S05]  /*0580*/  EXIT ;  /* 0x000000000000794d */ /* 0x000fea0003800000 */
.L_x_0:
[----:B------:R-:W-:Y:S02]  /*0590*/  ISETP.GE.AND P0, PT, R0, 0x1, PT ;  /* 0x000000010000780c */ /* 0x000fe40003f06270 */
[----:B------:R-:W-:-:S11]  /*05a0*/  IADD3 R9, PT, PT, R11, R4, RZ ;  /* 0x000000040b097210 */ /* 0x000fd60007ffe0ff */
[----:B------:R-:W-:Y:S05]  /*05b0*/  @!P0 BRA `(.L_x_5) ;  /* 0x00000004001c8947 */ /* 0x000fea0003800000 */
[----:B------:R-:W-:Y:S01]  /*05c0*/  VIMNMX.U32 R4, PT, PT, R9, R0, PT ;  /* 0x0000000009047248 */ /* 0x000fe20003fe0000 */
[----:B------:R-:W-:Y:S01]  /*05d0*/  BSSY.RECONVERGENT B0, `(.L_x_6) ;  /* 0x000001f000007945 */ /* 0x000fe20003800200 */
[----:B------:R-:W-:Y:S02]  /*05e0*/  IMAD.MOV.U32 R2, RZ, RZ, RZ ;  /* 0x000000ffff027224 */ /* 0x000fe400078e00ff */
[C---:B------:R-:W-:Y:S02]  /*05f0*/  ISETP.GE.U32.AND P0, PT, R4.reuse, 0x8, PT ;  /* 0x000000080400780c */ /* 0x040fe40003f06070 */
[----:B------:R-:W-:-:S04]  /*0600*/  LOP3.LUT R30, R4, 0x7, RZ, 0xc0, !PT ;  /* 0x00000007041e7812 */ /* 0x000fc800078ec0ff */
[----:B------:R-:W-:-:S07]  /*0610*/  ISETP.NE.AND P1, PT, R30, RZ, PT ;  /* 0x000000ff1e00720c */ /* 0x000fce0003f25270 */
[----:B------:R-:W-:Y:S06]  /*0620*/  @!P0 BRA `(.L_x_7) ;  /* 0x0000000000648947 */ /* 0x000fec0003800000 */
[----:B------:R-:W0:Y:S01]  /*0630*/  LDC.64 R26, c[0x0][0x3a0] ;  /* 0x0000e800ff1a7b82 */ /* 0x000e220000000a00 */
[----:B------:R-:W-:Y:S01]  /*0640*/  LOP3.LUT R2, R4, 0x7ffffff8, RZ, 0xc0, !PT ;  /* 0x7ffffff804027812 */ /* 0x000fe200078ec0ff */
[----:B------:R-:W-:-:S03]  /*0650*/  IMAD.MOV.U32 R28, RZ, RZ, R10 ;  /* 0x000000ffff1c7224 */ /* 0x000fc600078e000a */
[----:B------:R-:W-:-:S07]  /*0660*/  IADD3 R8, PT, PT, -R2, RZ, RZ ;  /* 0x000000ff02087210 */ /* 0x000fce0007ffe1ff */
.L_x_8:
[----:B01----:R-:W-:Y:S01]  /*0670*/  IMAD.WIDE R6, R28, 0x4, R26 ;  /* 0x000000041c067825 */ /* 0x003fe200078e021a */
[----:B------:R-:W-:-:S03]  /*0680*/  LEA R28, R3, R28, 0x3 ;  /* 0x0000001c031c7211 */ /* 0x000fc600078e18ff */
[----:B------:R-:W-:Y:S02]  /*0690*/  IMAD.MOV.U32 R29, RZ, RZ, 0x7fc00000 ;  /* 0x7fc00000ff1d7424 */ /* 0x000fe400078e00ff */
[----:B------:R-:W-:-:S03]  /*06a0*/  IMAD.WIDE R12, R3, 0x4, R6 ;  /* 0x00000004030c7825 */ /* 0x000fc600078e0206 */
[----:B------:R1:W-:Y:S01]  /*06b0*/  STG.E desc[UR4][R6.64], R29 ;  /* 0x0000001d06007986 */ /* 0x0003e2000c101904 */
[----:B------:R-:W-:Y:S02]  /*06c0*/  VIADD R8, R8, 0x8 ;  /* 0x0000000808087836 */ /* 0x000fe40000000000 */
[C---:B------:R-:W-:Y:S01]  /*06d0*/  IMAD.WIDE R14, R3.reuse, 0x4, R12 ;  /* 0x00000004030e7825 */ /* 0x040fe200078e020c */
        /* <DEDUP_REMOVED lines=14> */
.L_x_7:
[----:B------:R-:W-:Y:S05]  /*07c0*/  BSYNC.RECONVERGENT B0 ;  /* 0x0000000000007941 */ /* 0x000fea0003800200 */
.L_x_6:
[----:B------:R-:W-:Y:S04]  /*07d0*/  BSSY.RECONVERGENT B0, `(.L_x_5) ;  /* 0x0000025000007945 */ /* 0x000fe80003800200 */
[----:B------:R-:W-:Y:S05]  /*07e0*/  @!P1 BRA `(.L_x_9) ;  /* 0x00000000008c9947 */ /* 0x000fea0003800000 */
[----:B------:R-:W-:Y:S01]  /*07f0*/  ISETP.GE.U32.AND P0, PT, R30, 0x4, PT ;  /* 0x000000041e00780c */ /* 0x000fe20003f06070 */
[----:B------:R-:W-:Y:S01]  /*0800*/  BSSY.RECONVERGENT B1, `(.L_x_10) ;  /* 0x0000010000017945 */ /* 0x000fe20003800200 */
[----:B------:R-:W-:-:S04]  /*0810*/  LOP3.LUT R8, R4, 0x3, RZ, 0xc0, !PT ;  /* 0x0000000304087812 */ /* 0x000fc800078ec0ff */
[----:B------:R-:W-:-:S07]  /*0820*/  ISETP.NE.AND P1, PT, R8, RZ, PT ;  /* 0x000000ff0800720c */ /* 0x000fce0003f25270 */
[----:B------:R-:W-:Y:S06]  /*0830*/  @!P0 BRA `(.L_x_11) ;  /* 0x0000000000308947 */ /* 0x000fec0003800000 */
[----:B-1----:R-:W0:Y:S01]  /*0840*/  LDC.64 R6, c[0x0][0x3a0] ;  /* 0x0000e800ff067b82 */ /* 0x002e220000000a00 */
        /* <DEDUP_REMOVED lines=11> */
.L_x_11:
[----:B------:R-:W-:Y:S05]  /*0900*/  BSYNC.RECONVERGENT B1 ;  /* 0x0000000000017941 */ /* 0x000fea0003800200 */
.L_x_10:
[----:B------:R-:W-:Y:S05]  /*0910*/  @!P1 BRA `(.L_x_9) ;  /* 0x0000000000409947 */ /* 0x000fea0003800000 */
[----:B------:R-:W-:Y:S02]  /*0920*/  ISETP.NE.AND P0, PT, R8, 0x1, PT ;  /* 0x000000010800780c */ /* 0x000fe40003f05270 */
[----:B------:R-:W-:-:S04]  /*0930*/  LOP3.LUT R4, R4, 0x1, RZ, 0xc0, !PT ;  /* 0x0000000104047812 */ /* 0x000fc800078ec0ff */
[----:B------:R-:W-:-:S07]  /*0940*/  ISETP.NE.U32.AND P1, PT, R4, 0x1, PT ;  /* 0x000000010400780c */ /* 0x000fce0003f25070 */
[----:B01----:R-:W0:Y:S01]  /*0950*/  @P0 LDC.64 R6, c[0x0][0x3a0] ;  /* 0x0000e800ff060b82 */ /* 0x003e220000000a00 */
[C---:B------:R-:W-:Y:S01]  /*0960*/  @P0 IMAD R13, R2.reuse, R3, R10 ;  /* 0x00000003020d0224 */ /* 0x040fe200078e020a */
[----:B------:R-:W-:Y:S01]  /*0970*/  @P0 IADD3 R2, PT, PT, R2, 0x2, RZ ;  /* 0x0000000202020810 */ /* 0x000fe20007ffe0ff */
[----:B------:R-:W-:-:S04]  /*0980*/  @P0 IMAD.MOV.U32 R19, RZ, RZ, 0x7fc00000 ;  /* 0x7fc00000ff130424 */ /* 0x000fc800078e00ff */
[----:B------:R-:W-:Y:S01]  /*0990*/  @!P1 IMAD R17, R2, R3, R10 ;  /* 0x0000000302119224 */ /* 0x000fe200078e020a */
[----:B------:R-:W1:Y:S01]  /*09a0*/  @!P1 LDC.64 R14, c[0x0][0x3a0] ;  /* 0x0000e800ff0e9b82 */ /* 0x000e620000000a00 */
[----:B0-----:R-:W-:-:S05]  /*09b0*/  @P0 IMAD.WIDE R6, R13, 0x4, R6 ;  /* 0x000000040d060825 */ /* 0x001fca00078e0206 */
[----:B------:R2:W-:Y:S01]  /*09c0*/  @P0 STG.E desc[UR4][R6.64], R19 ;  /* 0x0000001306000986 */ /* 0x0005e2000c101904 */
[----:B------:R-:W-:-:S04]  /*09d0*/  @P0 IMAD.WIDE R12, R3, 0x4, R6 ;  /* 0x00000004030c0825 */ /* 0x000fc800078e0206 */
[----:B-1----:R-:W-:Y:S01]  /*09e0*/  @!P1 IMAD.WIDE R2, R17, 0x4, R14 ;  /* 0x0000000411029825 */ /* 0x002fe200078e020e */
[----:B------:R2:W-:Y:S03]  /*09f0*/  @P0 STG.E desc[UR4][R12.64], R19 ;  /* 0x000000130c000986 */ /* 0x0005e6000c101904 */
[----:B------:R-:W-:-:S05]  /*0a00*/  @!P1 IMAD.MOV.U32 R15, RZ, RZ, 0x7fc00000 ;  /* 0x7fc00000ff0f9424 */ /* 0x000fca00078e00ff */
[----:B------:R2:W-:Y:S02]  /*0a10*/  @!P1 STG.E desc[UR4][R2.64], R15 ;  /* 0x0000000f02009986 */ /* 0x0005e4000c101904 */
.L_x_9:
[----:B------:R-:W-:Y:S05]  /*0a20*/  BSYNC.RECONVERGENT B0 ;  /* 0x0000000000007941 */ /* 0x000fea0003800200 */
.L_x_5:
[----:B------:R-:W-:-:S13]  /*0a30*/  ISETP.GE.AND P0, PT, R9, R0, PT ;  /* 0x000000000900720c */ /* 0x000fda0003f06270 */
[----:B------:R-:W-:Y:S05]  /*0a40*/  @P0 EXIT ;  /* 0x000000000000094d */ /* 0x000fea0003800000 */
[----:B------:R-:W-:Y:S01]  /*0a50*/  IADD3 R5, PT, PT, R5, 0x1, RZ ;  /* 0x0000000105057810 */ /* 0x000fe20007ffe0ff */
[----:B--2---:R-:W-:-:S05]  /*0a60*/  IMAD.MOV.U32 R2, RZ, RZ, 0x1 ;  /* 0x00000001ff027424 */ /* 0x004fca00078e00ff */
[----:B------:R-:W2:Y:S08]  /*0a70*/  I2F.F64.U32 R4, R5 ;  /* 0x0000000500047312 */ /* 0x000eb00000201800 */
[----:B--2---:R-:W0:Y:S02]  /*0a80*/  MUFU.RCP64H R3, R5 ;  /* 0x0000000500037308 */ /* 0x004e240000001800 */
[----:B01----:R-:W-:-:S08]  /*0a90*/  DFMA R6, -R4, R2, 1 ;  /* 0x3ff000000406742b */ /* 0x003fd00000000102 */
[----:B------:R-:W-:-:S08]  /*0aa0*/  DFMA R6, R6, R6, R6 ;  /* 0x000000060606722b */ /* 0x000fd00000000006 */
[----:B------:R-:W-:-:S08]  /*0ab0*/  DFMA R6, R2, R6, R2 ;  /* 0x000000060206722b */ /* 0x000fd00000000002 */
[----:B------:R-:W-:-:S08]  /*0ac0*/  DFMA R2, -R4, R6, 1 ;  /* 0x3ff000000402742b */ /* 0x000fd00000000106 */
[----:B------:R-:W-:-:S08]  /*0ad0*/  DFMA R2, R6, R2, R6 ;  /* 0x000000020602722b */ /* 0x000fd00000000006 */
[----:B------:R-:W-:-:S08]  /*0ae0*/  DMUL R6, R2, 2 ;  /* 0x4000000002067828 */ /* 0x000fd00000000000 */
[----:B------:R-:W-:-:S08]  /*0af0*/  DFMA R12, -R4, R6, 2 ;  /* 0x40000000040c742b */ /* 0x000fd00000000106 */
[----:B------:R-:W-:-:S10]  /*0b00*/  DFMA R2, R2, R12, R6 ;  /* 0x0000000c0202722b */ /* 0x000fd40000000006 */
[----:B------:R-:W-:-:S05]  /*0b10*/  FFMA R0, RZ, R5, R3 ;  /* 0x00000005ff007223 */ /* 0x000fca0000000003 */
[----:B------:R-:W-:-:S13]  /*0b20*/  FSETP.GT.AND P0, PT, |R0|, 1.469367938527859385e-39, PT ;  /* 0x001000000000780b */ /* 0x000fda0003f04200 */
[----:B------:R-:W-:Y:S05]  /*0b30*/  @P0 BRA `(.L_x_12) ;  /* 0x0000000000200947 */ /* 0x000fea0003800000 */
[----:B------:R-:W-:Y:S01]  /*0b40*/  IMAD.MOV.U32 R14, RZ, RZ, R4 ;  /* 0x000000ffff0e7224 */ /* 0x000fe200078e0004 */
[----:B------:R-:W-:Y:S01]  /*0b50*/  MOV R15, R5 ;  /* 0x00000005000f7202 */ /* 0x000fe20000000f00 */
[----:B------:R-:W-:Y:S01]  /*0b60*/  IMAD.MOV.U32 R16, RZ, RZ, RZ ;  /* 0x000000ffff107224 */ /* 0x000fe200078e00ff */
[----:B------:R-:W-:Y:S01]  /*0b70*/  MOV R0, 0xba0 ;  /* 0x00000ba000007802 */ /* 0x000fe20000000f00 */
[----:B------:R-:W-:-:S07]  /*0b80*/  IMAD.MOV.U32 R17, RZ, RZ, 0x40000000 ;  /* 0x40000000ff117424 */ /* 0x000fce00078e00ff */
[----:B------:R-:W-:Y:S05]  /*0b90*/  CALL.REL.NOINC `($__internal_0_$__cuda_sm20_div_rn_f64_full) ;  /* 0x0000002800e87944 */ /* 0x000fea0003c00000 */
[----:B------:R-:W-:Y:S01]  /*0ba0*/  MOV R2, R20 ;  /* 0x0000001400027202 */ /* 0x000fe20000000f00 */
[----:B------:R-:W-:-:S07]  /*0bb0*/  IMAD.MOV.U32 R3, RZ, RZ, R21 ;  /* 0x000000ffff037224 */ /* 0x000fce00078e0015 */
.L_x_12:
[----:B------:R-:W-:Y:S01]  /*0bc0*/  VIADD R5, R11, 0x1 ;  /* 0x000000010b057836 */ /* 0x000fe20000000000 */
[----:B------:R-:W-:Y:S01]  /*0bd0*/  BSSY.RECONVERGENT B1, `(.L_x_13) ;  /* 0x0000111000017945 */ /* 0x000fe20003800200 */
[----:B------:R-:W-:Y:S01]  /*0be0*/  IMAD.MOV.U32 R7, RZ, RZ, R11 ;  /* 0x000000ffff077224 */ /* 0x000fe200078e000b */
[----:B------:R-:W-:Y:S02]  /*0bf0*/  CS2R R24, SRZ ;  /* 0x0000000000187805 */ /* 0x000fe4000001ff00 */
[----:B------:R-:W-:-:S04]  /*0c00*/  VIMNMX.U32 R8, PT, PT, R9, R5, !PT ;  /* 0x0000000509087248 */ /* 0x000fc80007fe0000 */
[----:B------:R-:W-:Y:S01]  /*0c10*/  IADD3 R0, PT, PT, R11, -R8, RZ ;  /* 0x800000080b007210 */ /* 0x000fe20007ffe0ff */
[----:B------:R-:W-:-:S03]  /*0c20*/  IMAD.IADD R8, R8, 0x1, -R11 ;  /* 0x0000000108087824 */ /* 0x000fc600078e0a0b */
[----:B------:R-:W-:Y:S02]  /*0c30*/  ISETP.GT.U32.AND P0, PT, R0, -0x8, PT ;  /* 0xfffffff80000780c */ /* 0x000fe40003f04070 */
[----:B------:R-:W-:-:S11]  /*0c40*/  LOP3.LUT R6, R8, 0x7, RZ, 0xc0, !PT ;  /* 0x0000000708067812 */ /* 0x000fd600078ec0ff */
[----:B------:R-:W-:Y:S05]  /*0c50*/  @P0 BRA `(.L_x_14) ;  /* 0x0000001000200947 */ /* 0x000fea0003800000 */
[----:B------:R-:W0:Y:S01]  /*0c60*/  LDCU UR6, c[0x0][0x390] ;  /* 0x00007200ff0677ac */ /* 0x000e220008000800 */
[----:B------:R-:W-:Y:S02]  /*0c70*/  LOP3.LUT R4, R8, 0xfffffff8, RZ, 0xc0, !PT ;  /* 0xfffffff808047812 */ /* 0x000fe400078ec0ff */
[----:B------:R-:W-:Y:S02]  /*0c80*/  CS2R R24, SRZ ;  /* 0x0000000000187805 */ /* 0x000fe4000001ff00 */
[----:B------:R-:W-:Y:S01]  /*0c90*/  MOV R7, R11 ;  /* 0x0000000b00077202 */ /* 0x000fe20000000f00 */
[----:B------:R-:W-:Y:S02]  /*0ca0*/  IMAD.MOV R4, RZ, RZ, -R4 ;  /* 0x000000ffff047224 */ /* 0x000fe400078e0a04 */
[--C-:B0-----:R-:W-:Y:S02]  /*0cb0*/  IMAD R5, R5, UR6, R10.reuse ;  /* 0x0000000605057c24 */ /* 0x101fe4000f8e020a */
[----:B------:R-:W-:-:S07]  /*0cc0*/  IMAD R0, R11, UR6, R10 ;  /* 0x000000060b007c24 */ /* 0x000fce000f8e020a */
.L_x_31:
[----:B------:R-:W0:Y:S02]  /*0cd0*/  LDC.64 R28, c[0x0][0x380] ;  /* 0x0000e000ff1c7b82 */ /* 0x000e240000000a00 */
[----:B0-----:R-:W-:-:S04]  /*0ce0*/  IMAD.WIDE R12, R0, 0x4, R28 ;  /* 0x00000004000c7825 */ /* 0x001fc800078e021c */
[----:B------:R-:W-:Y:S01]  /*0cf0*/  IMAD.WIDE R28, R5, 0x4, R28 ;  /* 0x00000004051c7825 */ /* 0x000fe200078e021c */
[----:B------:R-:W2:Y:S04]  /*0d00*/  LDG.E.CONSTANT R18, desc[UR4][R12.64] ;  /* 0x000000040c127981 */ /* 0x000ea8000c1e9900 */
[----:B------:R-:W3:Y:S01]  /*0d10*/  LDG.E.CONSTANT R26, desc[UR4][R28.64] ;  /* 0x000000041c1a7981 */ /* 0x000ee2000c1e9900 */
[----:B------:R-:W-:Y:S01]  /*0d20*/  MOV R16, 0x0 ;  /* 0x0000000000107802 */ /* 0x000fe20000000f00 */
[----:B------:R-:W-:Y:S01]  /*0d30*/  IMAD.MOV.U32 R17, RZ, RZ, 0x3fd80000 ;  /* 0x3fd80000ff117424 */ /* 0x000fe200078e00ff */
[----:B------:R-:W-:Y:S01]  /*0d40*/  BSSY.RECONVERGENT B2, `(.L_x_15) ;  /* 0x000001b000027945 */ /* 0x000fe20003800200 */
[----:B------:R-:W-:-:S05]  /*0d50*/  VIADD R4, R4, 0x8 ;  /* 0x0000000804047836 */ /* 0x000fca0000000000 */
[----:B------:R-:W-:Y:S01]  /*0d60*/  ISETP.NE.AND P0, PT, R4, RZ, PT ;  /* 0x000000ff0400720c */ /* 0x000fe20003f05270 */
[----:B--2---:R-:W-:Y:S08]  /*0d70*/  F2F.F64.F32 R14, R18 ;  /* 0x00000012000e7310 */ /* 0x004ff00000201800 */
[----:B---3--:R-:W0:Y:S02]  /*0d80*/  F2F.F64.F32 R26, R26 ;  /* 0x0000001a001a7310 */ /* 0x008e240000201800 */
[----:B0-----:R-:W-:-:S08]  /*0d90*/  DADD R14, R26, -R14 ;  /* 0x000000001a0e7229 */ /* 0x001fd0000000080e */
[----:B------:R-:W-:-:S06]  /*0da0*/  DFMA R30, R14, R14, 1 ;  /* 0x3ff000000e1e742b */ /* 0x000fcc000000000e */
[----:B------:R-:W0:Y:S04]  /*0db0*/  MUFU.RSQ64H R21, R31 ;  /* 0x0000001f00157308 */ /* 0x000e280000001c00 */
[----:B------:R-:W-:-:S05]  /*0dc0*/  VIADD R20, R31, 0xfcb00000 ;  /* 0xfcb000001f147836 */ /* 0x000fca0000000000 */
[----:B------:R-:W-:Y:S01]  /*0dd0*/  ISETP.GE.U32.AND P1, PT, R20, 0x7ca00000, PT ;  /* 0x7ca000001400780c */ /* 0x000fe20003f26070 */
[----:B0-----:R-:W-:-:S08]  /*0de0*/  DMUL R14, R20, R20 ;  /* 0x00000014140e7228 */ /* 0x001fd00000000000 */
[----:B------:R-:W-:-:S08]  /*0df0*/  DFMA R14, R30, -R14, 1 ;  /* 0x3ff000001e0e742b */ /* 0x000fd0000000080e */
[----:B------:R-:W-:Y:S02]  /*0e00*/  DFMA R12, R14, R16, 0.5 ;  /* 0x3fe000000e0c742b */ /* 0x000fe40000000010 */
[----:B------:R-:W-:-:S08]  /*0e10*/  DMUL R14, R20, R14 ;  /* 0x0000000e140e7228 */ /* 0x000fd00000000000 */
[----:B------:R-:W-:-:S08]  /*0e20*/  DFMA R22, R12, R14, R20 ;  /* 0x0000000e0c16722b */ /* 0x000fd00000000014 */
[----:B------:R-:W-:Y:S02]  /*0e30*/  DMUL R12, R30, R22 ;  /* 0x000000161e0c7228 */ /* 0x000fe40000000000 */
[----:B------:R-:W-:Y:S01]  /*0e40*/  IADD3 R17, PT, PT, R23, -0x100000, RZ ;  /* 0xfff0000017117810 */ /* 0x000fe20007ffe0ff */
[----:B------:R-:W-:-:S05]  /*0e50*/  IMAD.MOV.U32 R16, RZ, RZ, R22 ;  /* 0x000000ffff107224 */ /* 0x000fca00078e0016 */
[----:B------:R-:W-:-:S08]  /*0e60*/  DFMA R18, R12, -R12, R30 ;  /* 0x8000000c0c12722b */ /* 0x000fd0000000001e */
[----:B------:R-:W-:Y:S01]  /*0e70*/  DFMA R14, R18, R16, R12 ;  /* 0x00000010120e722b */ /* 0x000fe2000000000c */
[----:B------:R-:W-:Y:S10]  /*0e80*/  @!P1 BRA `(.L_x_16) ;  /* 0x0000000000189947 */ /* 0x000ff40003800000 */
[----:B------:R-:W-:Y:S01]  /*0e90*/  IMAD.MOV.U32 R14, RZ, RZ, R12 ;  /* 0x000000ffff0e7224 */ /* 0x000fe200078e000c */
[----:B------:R-:W-:Y:S01]  /*0ea0*/  MOV R21, R31 ;  /* 0x0000001f00157202 */ /* 0x000fe20000000f00 */
[----:B------:R-:W-:Y:S01]  /*0eb0*/  IMAD.MOV.U32 R16, RZ, RZ, R22 ;  /* 0x000000ffff107224 */ /* 0x000fe200078e0016 */
[----:B------:R-:W-:-:S07]  /*0ec0*/  MOV R12, 0xee0 ;  /* 0x00000ee0000c7802 */ /* 0x000fce0000000f00 */
[----:B------:R-:W-:Y:S05]  /*0ed0*/  CALL.REL.NOINC `($__internal_1_$__cuda_sm20_dsqrt_rn_f64_mediumpath_v1) ;  /* 0x0000002c00847944 */ /* 0x000fea0003c00000 */
[----:B------:R-:W-:-:S07]  /*0ee0*/  IMAD.MOV.U32 R15, RZ, RZ, R13 ;  /* 0x000000ffff0f7224 */ /* 0x000fce00078e000d */
.L_x_16:
[----:B------:R-:W-:Y:S05]  /*0ef0*/  BSYNC.RECONVERGENT B2 ;  /* 0x0000000000027941 */ /* 0x000fea0003800200 */
.L_x_15:
[----:B------:R-:W0:Y:S02]  /*0f00*/  LDC R13, c[0x0][0x390] ;  /* 0x0000e400ff0d7b82 */ /* 0x000e240000000800 */
[----:B0-----:R-:W-:-:S05]  /*0f10*/  IMAD.WIDE R28, R13, 0x4, R28 ;  /* 0x000000040d1c7825 */ /* 0x001fca00078e021c */
[----:B------:R-:W2:Y:S01]  /*0f20*/  LDG.E.CONSTANT R22, desc[UR4][R28.64] ;  /* 0x000000041c167981 */ /* 0x000ea2000c1e9900 */
[----:B------:R-:W-:Y:S01]  /*0f30*/  IMAD.MOV.U32 R16, RZ, RZ, 0x0 ;  /* 0x00000000ff107424 */ /* 0x000fe200078e00ff */
[----:B------:R-:W-:Y:S01]  /*0f40*/  BSSY.RECONVERGENT B2, `(.L_x_17) ;  /* 0x000001a000027945 */ /* 0x000fe20003800200 */
[----:B------:R-:W-:Y:S01]  /*0f50*/  IMAD.MOV.U32 R17, RZ, RZ, 0x3fd80000 ;  /* 0x3fd80000ff117424 */ /* 0x000fe200078e00ff */
[----:B--2---:R-:W0:Y:S02]  /*0f60*/  F2F.F64.F32 R22, R22 ;  /* 0x0000001600167310 */ /* 0x004e240000201800 */
[----:B0-----:R-:W-:-:S08]  /*0f70*/  DADD R26, -R26, R22 ;  /* 0x000000001a1a7229 */ /* 0x001fd00000000116 */
[----:B------:R-:W-:Y:S02]  /*0f80*/  DFMA R30, R26, R26, 1 ;  /* 0x3ff000001a1e742b */ /* 0x000fe4000000001a */
[----:B------:R-:W-:-:S04]  /*0f90*/  DADD R26, R14, R24 ;  /* 0x000000000e1a7229 */ /* 0x000fc80000000018 */
[----:B------:R-:W0:Y:S04]  /*0fa0*/  MUFU.RSQ64H R21, R31 ;  /* 0x0000001f00157308 */ /* 0x000e280000001c00 */
[----:B------:R-:W-:-:S04]  /*0fb0*/  IADD3 R20, PT, PT, R31, -0x3500000, RZ ;  /* 0xfcb000001f147810 */ /* 0x000fc80007ffe0ff */
[----:B------:R-:W-:Y:S02]  /*0fc0*/  ISETP.GE.U32.AND P1, PT, R20, 0x7ca00000, PT ;  /* 0x7ca000001400780c */ /* 0x000fe40003f26070 */
        /* <DEDUP_REMOVED lines=17> */
.L_x_18:
[----:B------:R-:W-:Y:S05]  /*10e0*/  BSYNC.RECONVERGENT B2 ;  /* 0x0000000000027941 */ /* 0x000fea0003800200 */
.L_x_17:
[----:B------:R-:W0:Y:S02]  /*10f0*/  LDC R13, c[0x0][0x390] ;  /* 0x0000e400ff0d7b82 */ /* 0x000e240000000800 */
[----:B0-----:R-:W-:-:S05]  /*1100*/  IMAD.WIDE R28, R13, 0x4, R28 ;  /* 0x000000040d1c7825 */ /* 0x001fca00078e021c */
[----:B------:R-:W2:Y:S01]  /*1110*/  LDG.E.CONSTANT R24, desc[UR4][R28.64] ;  /* 0x000000041c187981 */ /* 0x000ea2000c1e9900 */
[----:B------:R-:W-:Y:S01]  /*1120*/  IMAD.MOV.U32 R16, RZ, RZ, 0x0 ;  /* 0x00000000ff107424 */ /* 0x000fe200078e00ff */
[----:B------:R-:W-:Y:S01]  /*1130*/  DADD R26, R26, R14 ;  /* 0x000000001a1a7229 */ /* 0x000fe2000000000e */
[----:B------:R-:W-:Y:S01]  /*1140*/  IMAD.MOV.U32 R17, RZ, RZ, 0x3fd80000 ;  /* 0x3fd80000ff117424 */ /* 0x000fe200078e00ff */
[----:B------:R-:W-:Y:S01]  /*1150*/  BSSY.RECONVERGENT B2, `(.L_x_19) ;  /* 0x0000018000027945 */ /* 0x000fe20003800200 */
[----:B--2---:R-:W0:Y:S02]  /*1160*/  F2F.F64.F32 R24, R24 ;  /* 0x0000001800187310 */ /* 0x004e240000201800 */
[----:B0-----:R-:W-:-:S08]  /*1170*/  DADD R22, -R22, R24 ;  /* 0x0000000016167229 */ /* 0x001fd00000000118 */
[----:B------:R-:W-:-:S06]  /*1180*/  DFMA R30, R22, R22, 1 ;  /* 0x3ff00000161e742b */ /* 0x000fcc0000000016 */
        /* <DEDUP_REMOVED lines=20> */
.L_x_20:
[----:B------:R-:W-:Y:S05]  /*12d0*/  BSYNC.RECONVERGENT B2 ;  /* 0x0000000000027941 */ /* 0x000fea0003800200 */
.L_x_19:
        /* <DEDUP_REMOVED lines=30> */
.L_x_22:
[----:B------:R-:W-:Y:S05]  /*14c0*/  BSYNC.RECONVERGENT B2 ;  /* 0x0000000000027941 */ /* 0x000fea0003800200 */
.L_x_21:
        /* <DEDUP_REMOVED lines=30> */
.L_x_24:
[----:B------:R-:W-:Y:S05]  /*16b0*/  BSYNC.RECONVERGENT B2 ;  /* 0x0000000000027941 */ /* 0x000fea0003800200 */
.L_x_23:
        /* <DEDUP_REMOVED lines=30> */
.L_x_26:
[----:B------:R-:W-:Y:S05]  /*18a0*/  BSYNC.RECONVERGENT B2 ;  /* 0x0000000000027941 */ /* 0x000fea0003800200 */
.L_x_25:
        /* <DEDUP_REMOVED lines=30> */
.L_x_28:
[----:B------:R-:W-:Y:S05]  /*1a90*/  BSYNC.RECONVERGENT B2 ;  /* 0x0000000000027941 */ /* 0x000fea0003800200 */
.L_x_27:
[----:B------:R-:W0:Y:S02]  /*1aa0*/  LDC R27, c[0x0][0x390] ;  /* 0x0000e400ff1b7b82 */ /* 0x000e240000000800 */
[----:B0-----:R-:W-:-:S06]  /*1ab0*/  IMAD.WIDE R28, R27, 0x4, R28 ;  /* 0x000000041b1c7825 */ /* 0x001fcc00078e021c */
[----:B------:R-:W2:Y:S01]  /*1ac0*/  LDG.E.CONSTANT R28, desc[UR4][R28.64] ;  /* 0x000000041c1c7981 */ /* 0x000ea2000c1e9900 */
[----:B------:R-:W-:Y:S01]  /*1ad0*/  IMAD.MOV.U32 R16, RZ, RZ, 0x0 ;  /* 0x00000000ff107424 */ /* 0x000fe200078e00ff */
[----:B------:R-:W-:Y:S01]  /*1ae0*/  DADD R22, R22, R14 ;  /* 0x0000000016167229 */ /* 0x000fe2000000000e */
[----:B------:R-:W-:Y:S01]  /*1af0*/  IMAD.MOV.U32 R17, RZ, RZ, 0x3fd80000 ;  /* 0x3fd80000ff117424 */ /* 0x000fe200078e00ff */
[----:B------:R-:W-:Y:S01]  /*1b00*/  BSSY.RECONVERGENT B2, `(.L_x_29) ;  /* 0x0000019000027945 */ /* 0x000fe20003800200 */
[----:B------:R-:W-:Y:S01]  /*1b10*/  VIADD R7, R7, 0x8 ;  /* 0x0000000807077836 */ /* 0x000fe20000000000 */
        /* <DEDUP_REMOVED lines=22> */
[----:B------:R-:W-:-:S07]  /*1c80*/  MOV R15, R13 ;  /* 0x0000000d000f7202 */ /* 0x000fce0000000f00 */
.L_x_30:
[----:B------:R-:W-:Y:S05]  /*1c90*/  BSYNC.RECONVERGENT B2 ;  /* 0x0000000000027941 */ /* 0x000fea0003800200 */
.L_x_29:
[----:B------:R-:W-:Y:S01]  /*1ca0*/  DADD R24, R22, R14 ;  /* 0x0000000016187229 */ /* 0x000fe2000000000e */
[C---:B------:R-:W-:Y:S02]  /*1cb0*/  IMAD R0, R27.reuse, 0x8, R0 ;  /* 0x000000081b007824 */ /* 0x040fe400078e0200 */
[----:B------:R-:W-:Y:S01]  /*1cc0*/  IMAD R5, R27, 0x8, R5 ;  /* 0x000000081b057824 */ /* 0x000fe200078e0205 */
[----:B------:R-:W-:Y:S07]  /*1cd0*/  @P0 BRA `(.L_x_31) ;  /* 0xffffffec00fc0947 */ /* 0x000fee000383ffff */
.L_x_14:
[----:B------:R-:W-:Y:S05]  /*1ce0*/  BSYNC.RECONVERGENT B1 ;  /* 0x0000000000017941 */ /* 0x000fea0003800200 */
.L_x_13:
[----:B------:R-:W0:Y:S01]  /*1cf0*/  LDCU UR6, c[0x0][0x398] ;  /* 0x00007300ff0677ac */ /* 0x000e220008000800 */
[----:B------:R-:W-:Y:S01]  /*1d00*/  ISETP.NE.AND P0, PT, R6, RZ, PT ;  /* 0x000000ff0600720c */ /* 0x000fe20003f05270 */
[----:B------:R-:W-:Y:S01]  /*1d10*/  BSSY.RECONVERGENT B1, `(.L_x_32) ;  /* 0x0000107000017945 */ /* 0x000fe20003800200 */
[----:B0-----:R-:W0:Y:S11]  /*1d20*/  I2F.F64.U32 R4, UR6 ;  /* 0x0000000600047d12 */ /* 0x001e360008201800 */
[----:B------:R-:W-:Y:S05]  /*1d30*/  @!P0 BRA `(.L_x_33) ;  /* 0x0000001000108947 */ /* 0x000fea0003800000 */
[----:B------:R-:W-:Y:S01]  /*1d40*/  ISETP.GE.U32.AND P0, PT, R6, 0x4, PT ;  /* 0x000000040600780c */ /* 0x000fe20003f06070 */
[----:B------:R-:W-:Y:S01]  /*1d50*/  BSSY.RECONVERGENT B2, `(.L_x_34) ;  /* 0x000008a000027945 */ /* 0x000fe20003800200 */
[----:B------:R-:W-:-:S11]  /*1d60*/  LOP3.LUT R0, R8, 0x3, RZ, 0xc0, !PT ;  /* 0x0000000308007812 */ /* 0x000fd600078ec0ff */
[----:B------:R-:W-:Y:S05]  /*1d70*/  @!P0 BRA `(.L_x_35) ;  /* 0x00000008001c8947 */ /* 0x000fea0003800000 */
[----:B------:R-:W1:Y:S01]  /*1d80*/  LDCU UR6, c[0x0][0x390] ;  /* 0x00007200ff0677ac */ /* 0x000e620008000800 */
[----:B------:R-:W2:Y:S01]  /*1d90*/  LDC.64 R26, c[0x0][0x380] ;  /* 0x0000e000ff1a7b82 */ /* 0x000ea20000000a00 */
[----:B-1----:R-:W-:-:S05]  /*1da0*/  IMAD R13, R7, UR6, R10 ;  /* 0x00000006070d7c24 */ /* 0x002fca000f8e020a */
[C---:B------:R-:W-:Y:S01]  /*1db0*/  IADD3 R15, PT, PT, R13.reuse, UR6, RZ ;  /* 0x000000060d0f7c10 */ /* 0x040fe2000fffe0ff */
[----:B--2---:R-:W-:-:S04]  /*1dc0*/  IMAD.WIDE R12, R13, 0x4, R26 ;  /* 0x000000040d0c7825 */ /* 0x004fc800078e021a */
[----:B------:R-:W-:Y:S01]  /*1dd0*/  IMAD.WIDE R26, R15, 0x4, R26 ;  /* 0x000000040f1a7825 */ /* 0x000fe200078e021a */
[----:B------:R-:W2:Y:S04]  /*1de0*/  LDG.E.CONSTANT R6, desc[UR4][R12.64] ;  /* 0x000000040c067981 */ /* 0x000ea8000c1e9900 */
[----:B------:R-:W3:Y:S01]  /*1df0*/  LDG.E.CONSTANT R28, desc[UR4][R26.64] ;  /* 0x000000041a1c7981 */ /* 0x000ee2000c1e9900 */
[----:B------:R-:W-:Y:S01]  /*1e00*/  IMAD.MOV.U32 R16, RZ, RZ, 0x0 ;  /* 0x00000000ff107424 */ /* 0x000fe200078e00ff */
[----:B------:R-:W-:Y:S01]  /*1e10*/  MOV R17, 0x3fd80000 ;  /* 0x3fd8000000117802 */ /* 0x000fe20000000f00 */
[----:B------:R-:W-:Y:S01]  /*1e20*/  BSSY.RECONVERGENT B3, `(.L_x_36) ;  /* 0x000001b000037945 */ /* 0x000fe20003800200 */
[----:B--2---:R-:W-:Y:S08]  /*1e30*/  F2F.F64.F32 R14, R6 ;  /* 0x00000006000e7310 */ /* 0x004ff00000201800 */
[----:B---3--:R-:W1:Y:S02]  /*1e40*/  F2F.F64.F32 R28, R28 ;  /* 0x0000001c001c7310 */ /* 0x008e640000201800 */
[----:B-1----:R-:W-:-:S08]  /*1e50*/  DADD R14, R28, -R14 ;  /* 0x000000001c0e7229 */ /* 0x002fd0000000080e */
[----:B------:R-:W-:-:S06]  /*1e60*/  DFMA R30, R14, R14, 1 ;  /* 0x3ff000000e1e742b */ /* 0x000fcc000000000e */
[----:B------:R-:W1:Y:S04]  /*1e70*/  MUFU.RSQ64H R21, R31 ;  /* 0x0000001f00157308 */ /* 0x000e680000001c00 */
[----:B------:R-:W-:-:S05]  /*1e80*/  VIADD R20, R31, 0xfcb00000 ;  /* 0xfcb000001f147836 */ /* 0x000fca0000000000 */
[----:B------:R-:W-:Y:S01]  /*1e90*/  ISETP.GE.U32.AND P0, PT, R20, 0x7ca00000, PT ;  /* 0x7ca000001400780c */ /* 0x000fe20003f06070 */
[----:B-1----:R-:W-:-:S08]  /*1ea0*/  DMUL R14, R20, R20 ;  /* 0x00000014140e7228 */ /* 0x002fd00000000000 */
[----:B------:R-:W-:-:S08]  /*1eb0*/  DFMA R14, R30, -R14, 1 ;  /* 0x3ff000001e0e742b */ /* 0x000fd0000000080e */
[----:B------:R-:W-:Y:S02]  /*1ec0*/  DFMA R12, R14, R16, 0.5 ;  /* 0x3fe000000e0c742b */ /* 0x000fe40000000010 */
[----:B------:R-:W-:-:S08]  /*1ed0*/  DMUL R14, R20, R14 ;  /* 0x0000000e140e7228 */ /* 0x000fd00000000000 */
[----:B------:R-:W-:-:S08]  /*1ee0*/  DFMA R18, R12, R14, R20 ;  /* 0x0000000e0c12722b */ /* 0x000fd00000000014 */
[----:B------:R-:W-:Y:S02]  /*1ef0*/  DMUL R12, R30, R18 ;  /* 0x000000121e0c7228 */ /* 0x000fe40000000000 */
[----:B------:R-:W-:Y:S02]  /*1f00*/  VIADD R17, R19, 0xfff00000 ;  /* 0xfff0000013117836 */ /* 0x000fe40000000000 */
[----:B------:R-:W-:-:S04]  /*1f10*/  IMAD.MOV.U32 R16, RZ, RZ, R18 ;  /* 0x000000ffff107224 */ /* 0x000fc800078e0012 */
[----:B------:R-:W-:-:S08]  /*1f20*/  DFMA R22, R12, -R12, R30 ;  /* 0x8000000c0c16722b */ /* 0x000fd0000000001e */
[----:B------:R-:W-:Y:S01]  /*1f30*/  DFMA R14, R22, R16, R12 ;  /* 0x00000010160e722b */ /* 0x000fe2000000000c */
[----:B------:R-:W-:Y:S10]  /*1f40*/  @!P0 BRA `(.L_x_37) ;  /* 0x0000000000208947 */ /* 0x000ff40003800000 */
[----:B------:R-:W-:Y:S01]  /*1f50*/  MOV R16, R18 ;  /* 0x0000001200107202 */ /* 0x000fe20000000f00 */
[----:B------:R-:W-:Y:S01]  /*1f60*/  IMAD.MOV.U32 R14, RZ, RZ, R12 ;  /* 0x000000ffff0e7224 */ /* 0x000fe200078e000c */
[----:B------:R-:W-:Y:S01]  /*1f70*/  MOV R19, R23 ;  /* 0x0000001700137202 */ /* 0x000fe20000000f00 */
[----:B------:R-:W-:Y:S01]  /*1f80*/  IMAD.MOV.U32 R21, RZ, RZ, R31 ;  /* 0x000000ffff157224 */ /* 0x000fe200078e001f */
[----:B------:R-:W-:Y:S01]  /*1f90*/  MOV R12, 0x1fc0 ;  /* 0x00001fc0000c7802 */ /* 0x000fe20000000f00 */
[----:B------:R-:W-:-:S07]  /*1fa0*/  IMAD.MOV.U32 R18, RZ, RZ, R22 ;  /* 0x000000ffff127224 */ /* 0x000fce00078e0016 */
[----:B0-----:R-:W-:Y:S05]  /*1fb0*/  CALL.REL.NOINC `($__internal_1_$__cuda_sm20_dsqrt_rn_f64_mediumpath_v1) ;  /* 0x0000001c004c7944 */ /* 0x001fea0003c00000 */
[----:B------:R-:W-:-:S07]  /*1fc0*/  IMAD.MOV.U32 R15, RZ, RZ, R13 ;  /* 0x000000ffff0f7224 */ /* 0x000fce00078e000d */
.L_x_37:
[----:B------:R-:W-:Y:S05]  /*1fd0*/  BSYNC.RECONVERGENT B3 ;  /* 0x0000000000037941 */ /* 0x000fea0003800200 */
.L_x_36:
[----:B------:R-:W1:Y:S02]  /*1fe0*/  LDC R13, c[0x0][0x390] ;  /* 0x0000e400ff0d7b82 */ /* 0x000e640000000800 */
[----:B-1----:R-:W-:-:S05]  /*1ff0*/  IMAD.WIDE R26, R13, 0x4, R26 ;  /* 0x000000040d1a7825 */ /* 0x002fca00078e021a */
[----:B------:R-:W2:Y:S01]  /*2000*/  LDG.E.CONSTANT R22, desc[UR4][R26.64] ;  /* 0x000000041a167981 */ /* 0x000ea2000c1e9900 */
[----:B------:R-:W-:Y:S01]  /*2010*/  IMAD.MOV.U32 R16, RZ, RZ, 0x0 ;  /* 0x00000000ff107424 */ /* 0x000fe200078e00ff */
[----:B------:R-:W-:Y:S01]  /*2020*/  BSSY.RECONVERGENT B3, `(.L_x_38) ;  /* 0x000001a000037945 */ /* 0x000fe20003800200 */
[----:B------:R-:W-:Y:S01]  /*2030*/  IMAD.MOV.U32 R17, RZ, RZ, 0x3fd80000 ;  /* 0x3fd80000ff117424 */ /* 0x000fe200078e00ff */
[----:B--2---:R-:W1:Y:S02]  /*2040*/  F2F.F64.F32 R22, R22 ;  /* 0x0000001600167310 */ /* 0x004e640000201800 */
[----:B-1----:R-:W-:-:S08]  /*2050*/  DADD R28, -R28, R22 ;  /* 0x000000001c1c7229 */ /* 0x002fd00000000116 */
[----:B------:R-:W-:Y:S02]  /*2060*/  DFMA R30, R28, R28, 1 ;  /* 0x3ff000001c1e742b */ /* 0x000fe4000000001c */
[----:B------:R-:W-:-:S04]  /*2070*/  DADD R28, R24, R14 ;  /* 0x00000000181c7229 */ /* 0x000fc8000000000e */
[----:B------:R-:W1:Y:S04]  /*2080*/  MUFU.RSQ64H R21, R31 ;  /* 0x0000001f00157308 */ /* 0x000e680000001c00 */
[----:B------:R-:W-:-:S04]  /*2090*/  IADD3 R20, PT, PT, R31, -0x3500000, RZ ;  /* 0xfcb000001f147810 */ /* 0x000fc80007ffe0ff */
[----:B------:R-:W-:Y:S02]  /*20a0*/  ISETP.GE.U32.AND P0, PT, R20, 0x7ca00000, PT ;  /* 0x7ca000001400780c */ /* 0x000fe40003f06070 */
[----:B-1----:R-:W-:-:S08]  /*20b0*/  DMUL R12, R20, R20 ;  /* 0x00000014140c7228 */ /* 0x002fd00000000000 */
        /* <DEDUP_REMOVED lines=14> */
[----:B0-----:R-:W-:Y:S05]  /*21a0*/  CALL.REL.NOINC `($__internal_1_$__cuda_sm20_dsqrt_rn_f64_mediumpath_v1) ;  /* 0x0000001800d07944 */ /* 0x001fea0003c00000 */
[----:B------:R-:W-:-:S07]  /*21b0*/  IMAD.MOV.U32 R15, RZ, RZ, R13 ;  /* 0x000000ffff0f7224 */ /* 0x000fce00078e000d */
.L_x_39:
[----:B------:R-:W-:Y:S05]  /*21c0*/  BSYNC.RECONVERGENT B3 ;  /* 0x0000000000037941 */ /* 0x000fea0003800200 */
.L_x_38:
[----:B------:R-:W1:Y:S02]  /*21d0*/  LDC R13, c[0x0][0x390] ;  /* 0x0000e400ff0d7b82 */ /* 0x000e640000000800 */
[----:B-1----:R-:W-:-:S05]  /*21e0*/  IMAD.WIDE R26, R13, 0x4, R26 ;  /* 0x000000040d1a7825 */ /* 0x002fca00078e021a */
[----:B------:R-:W2:Y:S01]  /*21f0*/  LDG.E.CONSTANT R24, desc[UR4][R26.64] ;  /* 0x000000041a187981 */ /* 0x000ea2000c1e9900 */
[----:B------:R-:W-:Y:S01]  /*2200*/  IMAD.MOV.U32 R16, RZ, RZ, 0x0 ;  /* 0x00000000ff107424 */ /* 0x000fe200078e00ff */
[----:B------:R-:W-:Y:S01]  /*2210*/  DADD R28, R28, R14 ;  /* 0x000000001c1c7229 */ /* 0x000fe2000000000e */
[----:B------:R-:W-:Y:S01]  /*2220*/  IMAD.MOV.U32 R17, RZ, RZ, 0x3fd80000 ;  /* 0x3fd80000ff117424 */ /* 0x000fe200078e00ff */
[----:B------:R-:W-:Y:S01]  /*2230*/  BSSY.RECONVERGENT B3, `(.L_x_40) ;  /* 0x0000018000037945 */ /* 0x000fe20003800200 */
[----:B--2---:R-:W1:Y:S02]  /*2240*/  F2F.F64.F32 R24, R24 ;  /* 0x0000001800187310 */ /* 0x004e640000201800 */
[----:B-1----:R-:W-:-:S08]  /*2250*/  DADD R22, -R22, R24 ;  /* 0x0000000016167229 */ /* 0x002fd00000000118 */
[----:B------:R-:W-:-:S06]  /*2260*/  DFMA R30, R22, R22, 1 ;  /* 0x3ff00000161e742b */ /* 0x000fcc0000000016 */
        /* <DEDUP_REMOVED lines=20> */
.L_x_41:
[----:B------:R-:W-:Y:S05]  /*23b0*/  BSYNC.RECONVERGENT B3 ;  /* 0x0000000000037941 */ /* 0x000fea0003800200 */
.L_x_40:
[----:B------:R-:W1:Y:S02]  /*23c0*/  LDC R13, c[0x0][0x390] ;  /* 0x0000e400ff0d7b82 */ /* 0x000e640000000800 */
[----:B-1----:R-:W-:-:S06]  /*23d0*/  IMAD.WIDE R26, R13, 0x4, R26 ;  /* 0x000000040d1a7825 */ /* 0x002fcc00078e021a */
[----:B------:R-:W2:Y:S01]  /*23e0*/  LDG.E.CONSTANT R26, desc[UR4][R26.64] ;  /* 0x000000041a1a7981 */ /* 0x000ea2000c1e9900 */
[----:B------:R-:W-:Y:S01]  /*23f0*/  IMAD.MOV.U32 R16, RZ, RZ, 0x0 ;  /* 0x00000000ff107424 */ /* 0x000fe200078e00ff */
[----:B------:R-:W-:Y:S01]  /*2400*/  DADD R28, R28, R14 ;  /* 0x000000001c1c7229 */ /* 0x000fe2000000000e */
[----:B------:R-:W-:Y:S01]  /*2410*/  IMAD.MOV.U32 R17, RZ, RZ, 0x3fd80000 ;  /* 0x3fd80000ff117424 */ /* 0x000fe200078e00ff */
[----:B------:R-:W-:Y:S01]  /*2420*/  BSSY.RECONVERGENT B3, `(.L_x_42) ;  /* 0x000001b000037945 */ /* 0x000fe20003800200 */
[----:B------:R-:W-:Y:S01]  /*2430*/  VIADD R7, R7, 0x4 ;  /* 0x0000000407077836 */ /* 0x000fe20000000000 */
        /* <DEDUP_REMOVED lines=25> */
.L_x_43:
[----:B------:R-:W-:Y:S05]  /*25d0*/  BSYNC.RECONVERGENT B3 ;  /* 0x0000000000037941 */ /* 0x000fea0003800200 */
.L_x_42:
[----:B------:R-:W-:-:S11]  /*25e0*/  DADD R24, R28, R14 ;  /* 0x000000001c187229 */ /* 0x000fd6000000000e */
.L_x_35:
[----:B------:R-:W-:Y:S05]  /*25f0*/  BSYNC.RECONVERGENT B2 ;  /* 0x0000000000027941 */ /* 0x000fea0003800200 */
.L_x_34:
[----:B------:R-:W-:-:S13]  /*2600*/  ISETP.NE.AND P0, PT, R0, RZ, PT ;  /* 0x000000ff0000720c */ /* 0x000fda0003f05270 */
[----:B------:R-:W-:Y:S05]  /*2610*/  @!P0 BRA `(.L_x_33) ;  /* 0x0000000400d88947 */ /* 0x000fea0003800000 */
[----:B------:R-:W-:Y:S01]  /*2620*/  ISETP.NE.AND P0, PT, R0, 0x1, PT ;  /* 0x000000010000780c */ /* 0x000fe20003f05270 */
[----:B------:R-:W-:-:S12]  /*2630*/  BSSY.RECONVERGENT B2, `(.L_x_44) ;  /* 0x000004b000027945 */ /* 0x000fd80003800200 */
        /* <DEDUP_REMOVED lines=14> */
[----:B-1----:R-:W-:-:S08]  /*2720*/  DADD R30, -R30, R26 ;  /* 0x000000001e1e7229 */ /* 0x002fd0000000011a */
        /* <DEDUP_REMOVED lines=23> */
.L_x_47:
[----:B------:R-:W-:Y:S05]  /*28a0*/  BSYNC.RECONVERGENT B3 ;  /* 0x0000000000037941 */ /* 0x000fea0003800200 */
.L_x_46:
        /* <DEDUP_REMOVED lines=33> */
.L_x_49:
[----:B------:R-:W-:Y:S05]  /*2ac0*/  BSYNC.RECONVERGENT B3 ;  /* 0x0000000000037941 */ /* 0x000fea0003800200 */
.L_x_48:
[----:B------:R-:W-:-:S11]  /*2ad0*/  DADD R24, R24, R14 ;  /* 0x0000000018187229 */ /* 0x000fd6000000000e */
.L_x_45:
[----:B------:R-:W-:Y:S05]  /*2ae0*/  BSYNC.RECONVERGENT B2 ;  /* 0x0000000000027941 */ /* 0x000fea0003800200 */
.L_x_44:
[----:B------:R-:W-:-:S04]  /*2af0*/  LOP3.LUT R8, R8, 0x1, RZ, 0xc0, !PT ;  /* 0x0000000108087812 */ /* 0x000fc800078ec0ff */
[----:B------:R-:W-:-:S13]  /*2b00*/  ISETP.NE.U32.AND P0, PT, R8, 0x1, PT ;  /* 0x000000010800780c */ /* 0x000fda0003f05070 */
[----:B------:R-:W-:Y:S05]  /*2b10*/  @P0 BRA `(.L_x_33) ;  /* 0x0000000000980947 */ /* 0x000fea0003800000 */
[----:B------:R-:W1:Y:S01]  /*2b20*/  LDCU UR6, c[0x0][0x390] ;  /* 0x00007200ff0677ac */ /* 0x000e620008000800 */
[----:B------:R-:W2:Y:S01]  /*2b30*/  LDC.64 R12, c[0x0][0x380] ;  /* 0x0000e000ff0c7b82 */ /* 0x000ea20000000a00 */
[----:B-1----:R-:W-:-:S05]  /*2b40*/  IMAD R15, R7, UR6, R10 ;  /* 0x00000006070f7c24 */ /* 0x002fca000f8e020a */
[C---:B------:R-:W-:Y:S01]  /*2b50*/  IADD3 R7, PT, PT, R15.reuse, UR6, RZ ;  /* 0x000000060f077c10 */ /* 0x040fe2000fffe0ff */
[----:B--2---:R-:W-:-:S04]  /*2b60*/  IMAD.WIDE R14, R15, 0x4, R12 ;  /* 0x000000040f0e7825 */ /* 0x004fc800078e020c */
[----:B------:R-:W-:Y:S01]  /*2b70*/  IMAD.WIDE R6, R7, 0x4, R12 ;  /* 0x0000000407067825 */ /* 0x000fe200078e020c */
[----:B------:R-:W2:Y:S05]  /*2b80*/  LDG.E.CONSTANT R0, desc[UR4][R14.64] ;  /* 0x000000040e007981 */ /* 0x000eaa000c1e9900 */
[----:B------:R-:W3:Y:S01]  /*2b90*/  LDG.E.CONSTANT R6, desc[UR4][R6.64] ;  /* 0x0000000406067981 */ /* 0x000ee2000c1e9900 */
[----:B------:R-:W-:Y:S01]  /*2ba0*/  BSSY.RECONVERGENT B2, `(.L_x_50) ;  /* 0x000001c000027945 */ /* 0x000fe20003800200 */
[----:B--2---:R-:W-:Y:S08]  /*2bb0*/  F2F.F64.F32 R16, R0 ;  /* 0x0000000000107310 */ /* 0x004ff00000201800 */
[----:B---3--:R-:W1:Y:S02]  /*2bc0*/  F2F.F64.F32 R12, R6 ;  /* 0x00000006000c7310 */ /* 0x008e640000201800 */
[----:B-1----:R-:W-:Y:S01]  /*2bd0*/  DADD R12, R12, -R16 ;  /* 0x000000000c0c7229 */ /* 0x002fe20000000810 */
[----:B------:R-:W-:Y:S01]  /*2be0*/  IMAD.MOV.U32 R16, RZ, RZ, 0x0 ;  /* 0x00000000ff107424 */ /* 0x000fe200078e00ff */
[----:B------:R-:W-:-:S06]  /*2bf0*/  MOV R17, 0x3fd80000 ;  /* 0x3fd8000000117802 */ /* 0x000fcc0000000f00 */
        /* <DEDUP_REMOVED lines=19> */
[----:B------:R-:W-:-:S07]  /*2d30*/  MOV R12, 0x2d50 ;  /* 0x00002d50000c7802 */ /* 0x000fce0000000f00 */
[----:B0-----:R-:W-:Y:S05]  /*2d40*/  CALL.REL.NOINC `($__internal_1_$__cuda_sm20_dsqrt_rn_f64_mediumpath_v1) ;  /* 0x0000000c00e87944 */ /* 0x001fea0003c00000 */
[----:B------:R-:W-:-:S07]  /*2d50*/  IMAD.MOV.U32 R15, RZ, RZ, R13 ;  /* 0x000000ffff0f7224 */ /* 0x000fce00078e000d */
.L_x_51:
[----:B------:R-:W-:Y:S05]  /*2d60*/  BSYNC.RECONVERGENT B2 ;  /* 0x0000000000027941 */ /* 0x000fea0003800200 */
.L_x_50:
[----:B------:R-:W-:-:S11]  /*2d70*/  DADD R24, R24, R14 ;  /* 0x0000000018187229 */ /* 0x000fd6000000000e */
.L_x_33:
[----:B------:R-:W-:Y:S05]  /*2d80*/  BSYNC.RECONVERGENT B1 ;  /* 0x0000000000017941 */ /* 0x000fea0003800200 */
.L_x_32:
[----:B------:R-:W1:Y:S01]  /*2d90*/  LDCU.64 UR6, c[0x0][0x390] ;  /* 0x00007200ff0677ac */ /* 0x000e620008000a00 */
[----:B0-----:R-:W-:Y:S01]  /*2da0*/  DMUL R4, R4, R4 ;  /* 0x0000000404047228 */ /* 0x001fe20000000000 */
[----:B------:R-:W-:Y:S02]  /*2db0*/  PLOP3.LUT P0, PT, PT, PT, PT, 0x80, 0x8 ;  /* 0x000000000008781c */ /* 0x000fe40003f0f070 */
[----:B------:R-:W-:Y:S01]  /*2dc0*/  CS2R R34, SRZ ;  /* 0x0000000000227805 */ /* 0x000fe2000001ff00 */
[--C-:B-1----:R-:W-:Y:S02]  /*2dd0*/  IMAD R11, R11, UR6, R10.reuse ;  /* 0x000000060b0b7c24 */ /* 0x102fe4000f8e020a */
[C---:B------:R-:W-:Y:S02]  /*2de0*/  IMAD R10, R9.reuse, UR6, R10 ;  /* 0x00000006090a7c24 */ /* 0x040fe4000f8e020a */
[----:B------:R-:W-:-:S07]  /*2df0*/  VIADD R9, R9, -UR7 ;  /* 0x8000000709097c36 */ /* 0x000fce0008000000 */
.L_x_62:
[----:B------:R-:W0:Y:S02]  /*2e00*/  LDC.64 R26, c[0x0][0x380] ;  /* 0x0000e000ff1a7b82 */ /* 0x000e240000000a00 */
[----:B0-----:R-:W-:-:S04]  /*2e10*/  IMAD.WIDE R32, R10, 0x4, R26 ;  /* 0x000000040a207825 */ /* 0x001fc800078e021a */
[----:B------:R-:W-:Y:S01]  /*2e20*/  IMAD.WIDE R26, R11, 0x4, R26 ;  /* 0x000000040b1a7825 */ /* 0x000fe200078e021a */
[----:B------:R-:W2:Y:S04]  /*2e30*/  LDG.E.CONSTANT R28, desc[UR4][R32.64] ;  /* 0x00000004201c7981 */ /* 0x000ea8000c1e9900 */
[----:B------:R-:W3:Y:S01]  /*2e40*/  LDG.E.CONSTANT R22, desc[UR4][R26.64] ;  /* 0x000000041a167981 */ /* 0x000ee2000c1e9900 */
[----:B------:R-:W-:Y:S01]  /*2e50*/  DSETP.GT.AND P1, PT, R24, RZ, PT ;  /* 0x000000ff1800722a */ /* 0x000fe20003f24000 */
[----:B------:R-:W-:Y:S01]  /*2e60*/  BSSY.RECONVERGENT B1, `(.L_x_52) ;  /* 0x0000038000017945 */ /* 0x000fe20003800200 */
[----:B------:R-:W-:Y:S01]  /*2e70*/  CS2R R12, SRZ ;  /* 0x00000000000c7805 */ /* 0x000fe2000001ff00 */
[----:B--2---:R-:W-:Y:S08]  /*2e80*/  F2F.F64.F32 R28, R28 ;  /* 0x0000001c001c7310 */ /* 0x004ff00000201800 */
[----:B---3--:R-:W0:Y:S02]  /*2e90*/  F2F.F64.F32 R22, R22 ;  /* 0x0000001600167310 */ /* 0x008e240000201800 */
[----:B0-----:R-:W-:Y:S01]  /*2ea0*/  DADD R6, R28, -R22 ;  /* 0x000000001c067229 */ /* 0x001fe20000000816 */
[----:B------:R-:W-:Y:S10]  /*2eb0*/  @!P1 BRA `(.L_x_53) ;  /* 0x0000000000c89947 */ /* 0x000ff40003800000 */
[----:B------:R-:W-:Y:S01]  /*2ec0*/  DFMA R30, R6, R6, R4 ;  /* 0x00000006061e722b */ /* 0x000fe20000000004 */
[----:B------:R-:W-:Y:S01]  /*2ed0*/  IMAD.MOV.U32 R14, RZ, RZ, 0x0 ;  /* 0x00000000ff0e7424 */ /* 0x000fe200078e00ff */
[----:B------:R-:W-:Y:S01]  /*2ee0*/  BSSY.RECONVERGENT B2, `(.L_x_54) ;  /* 0x0000016000027945 */ /* 0x000fe20003800200 */
[----:B------:R-:W-:-:S03]  /*2ef0*/  IMAD.MOV.U32 R15, RZ, RZ, 0x3fd80000 ;  /* 0x3fd80000ff0f7424 */ /* 0x000fc600078e00ff */
        /* <DEDUP_REMOVED lines=20> */
.L_x_55:
[----:B------:R-:W-:Y:S05]  /*3040*/  BSYNC.RECONVERGENT B2 ;  /* 0x0000000000027941 */ /* 0x000fea0003800200 */
.L_x_54:
[----:B------:R-:W0:Y:S01]  /*3050*/  MUFU.RCP64H R13, R25 ;  /* 0x00000019000d7308 */ /* 0x000e220000001800 */
[----:B------:R-:W-:Y:S01]  /*3060*/  IMAD.MOV.U32 R12, RZ, RZ, 0x1 ;  /* 0x00000001ff0c7424 */ /* 0x000fe200078e00ff */
[----:B------:R-:W-:Y:S01]  /*3070*/  FSETP.GEU.AND P2, PT, |R15|, 6.5827683646048100446e-37, PT ;  /* 0x036000000f00780b */ /* 0x000fe20003f4e200 */
[----:B------:R-:W-:Y:S04]  /*3080*/  BSSY.RECONVERGENT B0, `(.L_x_56) ;  /* 0x0000014000007945 */ /* 0x000fe80003800200 */
[----:B0-----:R-:W-:-:S08]  /*3090*/  DFMA R16, R12, -R24, 1 ;  /* 0x3ff000000c10742b */ /* 0x001fd00000000818 */
[----:B------:R-:W-:-:S08]  /*30a0*/  DFMA R16, R16, R16, R16 ;  /* 0x000000101010722b */ /* 0x000fd00000000010 */
[----:B------:R-:W-:-:S08]  /*30b0*/  DFMA R16, R12, R16, R12 ;  /* 0x000000100c10722b */ /* 0x000fd0000000000c */
[----:B------:R-:W-:-:S08]  /*30c0*/  DFMA R12, R16, -R24, 1 ;  /* 0x3ff00000100c742b */ /* 0x000fd00000000818 */
[----:B------:R-:W-:-:S08]  /*30d0*/  DFMA R12, R16, R12, R16 ;  /* 0x0000000c100c722b */ /* 0x000fd00000000010 */
[----:B------:R-:W-:-:S08]  /*30e0*/  DMUL R16, R12, R14 ;  /* 0x0000000e0c107228 */ /* 0x000fd00000000000 */
[----:B------:R-:W-:-:S08]  /*30f0*/  DFMA R18, R16, -R24, R14 ;  /* 0x800000181012722b */ /* 0x000fd0000000000e */
[----:B------:R-:W-:-:S10]  /*3100*/  DFMA R12, R12, R18, R16 ;  /* 0x000000120c0c722b */ /* 0x000fd40000000010 */
[----:B------:R-:W-:-:S05]  /*3110*/  FFMA R0, RZ, R25, R13 ;  /* 0x00000019ff007223 */ /* 0x000fca000000000d */
[----:B------:R-:W-:-:S13]  /*3120*/  FSETP.GT.AND P1, PT, |R0|, 1.469367938527859385e-39, PT ;  /* 0x001000000000780b */ /* 0x000fda0003f24200 */
[----:B------:R-:W-:Y:S05]  /*3130*/  @P1 BRA P2, `(.L_x_57) ;  /* 0x0000000000201947 */ /* 0x000fea0001000000 */
[----:B------:R-:W-:Y:S01]  /*3140*/  MOV R16, R14 ;  /* 0x0000000e00107202 */ /* 0x000fe20000000f00 */
[----:B------:R-:W-:Y:S01]  /*3150*/  IMAD.MOV.U32 R17, RZ, RZ, R15 ;  /* 0x000000ffff117224 */ /* 0x000fe200078e000f */
[----:B------:R-:W-:Y:S01]  /*3160*/  MOV R14, R24 ;  /* 0x00000018000e7202 */ /* 0x000fe20000000f00 */
[----:B------:R-:W-:Y:S01]  /*3170*/  IMAD.MOV.U32 R15, RZ, RZ, R25 ;  /* 0x000000ffff0f7224 */ /* 0x000fe200078e0019 */
[----:B------:R-:W-:-:S07]  /*3180*/  MOV R0, 0x31a0 ;  /* 0x000031a000007802 */ /* 0x000fce0000000f00 */
[----:B------:R-:W-:Y:S05]  /*3190*/  CALL.REL.NOINC `($__internal_0_$__cuda_sm20_div_rn_f64_full) ;  /* 0x0000000400687944 */ /* 0x000fea0003c00000 */
[----:B------:R-:W-:Y:S01]  /*31a0*/  MOV R12, R20 ;  /* 0x00000014000c7202 */ /* 0x000fe20000000f00 */
[----:B------:R-:W-:-:S07]  /*31b0*/  IMAD.MOV.U32 R13, RZ, RZ, R21 ;  /* 0x000000ffff0d7224 */ /* 0x000fce00078e0015 */
.L_x_57:
[----:B------:R-:W-:Y:S05]  /*31c0*/  BSYNC.RECONVERGENT B0 ;  /* 0x0000000000007941 */ /* 0x000fea0003800200 */
.L_x_56:
[----:B------:R-:W-:-:S11]  /*31d0*/  DMUL R12, R12, 100 ;  /* 0x405900000c0c7828 */ /* 0x000fd60000000000 */
.L_x_53:
[----:B------:R-:W-:Y:S05]  /*31e0*/  BSYNC.RECONVERGENT B1 ;  /* 0x0000000000017941 */ /* 0x000fea0003800200 */
.L_x_52:
[----:B------:R-:W-:Y:S01]  /*31f0*/  DADD R16, -RZ, -R12 ;  /* 0x00000000ff107229 */ /* 0x000fe2000000090c */
[----:B------:R-:W-:Y:S01]  /*3200*/  IADD3 R9, PT, PT, R9, 0x1, RZ ;  /* 0x0000000109097810 */ /* 0x000fe20007ffe0ff */
[----:B------:R-:W-:Y:S02]  /*3210*/  DADD R14, -R2, 1 ;  /* 0x3ff00000020e7429 */ /* 0x000fe40000000100 */
[----:B------:R-:W-:-:S06]  /*3220*/  DSETP.GT.AND P1, PT, R6, RZ, PT ;  /* 0x000000ff0600722a */ /* 0x000fcc0003f24000 */
[----:B------:R-:W-:Y:S01]  /*3230*/  DMUL R14, R14, R34 ;  /* 0x000000220e0e7228 */ /* 0x000fe20000000000 */
[----:B------:R-:W-:Y:S02]  /*3240*/  FSEL R6, R12, R16, P1 ;  /* 0x000000100c067208 */ /* 0x000fe40000800000 */
[----:B------:R-:W-:Y:S02]  /*3250*/  FSEL R7, R13, R17, P1 ;  /* 0x000000110d077208 */ /* 0x000fe40000800000 */
[----:B------:R-:W0:Y:S04]  /*3260*/  LDC.64 R12, c[0x0][0x3a0] ;  /* 0x0000e800ff0c7b82 */ /* 0x000e280000000a00 */
[----:B------:R-:W-:-:S10]  /*3270*/  DFMA R14, R2, R6, R14 ;  /* 0x00000006020e722b */ /* 0x000fd4000000000e */
[----:B------:R-:W-:Y:S02]  /*3280*/  FSEL R34, R6, R14, P0 ;  /* 0x0000000e06227208 */ /* 0x000fe40000000000 */
[----:B------:R-:W-:Y:S02]  /*3290*/  FSEL R35, R7, R15, P0 ;  /* 0x0000000f07237208 */ /* 0x000fe40000000000 */
[----:B------:R-:W-:Y:S02]  /*32a0*/  ISETP.NE.AND P0, PT, R9, RZ, PT ;  /* 0x000000ff0900720c */ /* 0x000fe40003f05270 */
[----:B------:R-:W1:Y:S01]  /*32b0*/  F2F.F32.F64 R15, R34 ;  /* 0x00000022000f7310 */ /* 0x000e620000301000 */
[----:B0-----:R-:W-:-:S05]  /*32c0*/  IMAD.WIDE R6, R10, 0x4, R12 ;  /* 0x000000040a067825 */ /* 0x001fca00078e020c */
[----:B-1----:R0:W-:Y:S05]  /*32d0*/  STG.E desc[UR4][R6.64], R15 ;  /* 0x0000000f06007986 */ /* 0x0021ea000c101904 */
[----:B------:R-:W-:Y:S05]  /*32e0*/  @!P0 EXIT ;  /* 0x000000000000894d */ /* 0x000fea0003800000 */
[----:B0-----:R-:W0:Y:S02]  /*32f0*/  LDC R7, c[0x0][0x390] ;  /* 0x0000e400ff077b82 */ /* 0x001e240000000800 */
[----:B0-----:R-:W-:-:S06]  /*3300*/  IMAD.WIDE R32, R7, 0x4, R32 ;  /* 0x0000000407207825 */ /* 0x001fcc00078e0220 */
[----:B------:R-:W2:Y:S01]  /*3310*/  LDG.E.CONSTANT R32, desc[UR4][R32.64] ;  /* 0x0000000420207981 */ /* 0x000ea2000c1e9900 */
[----:B------:R-:W-:Y:S01]  /*3320*/  MOV R12, 0x0 ;  /* 0x00000000000c7802 */ /* 0x000fe20000000f00 */
[----:B------:R-:W-:Y:S01]  /*3330*/  IMAD.MOV.U32 R13, RZ, RZ, 0x3fd80000 ;  /* 0x3fd80000ff0d7424 */ /* 0x000fe200078e00ff */
[----:B------:R-:W-:Y:S01]  /*3340*/  BSSY.RECONVERGENT B1, `(.L_x_58) ;  /* 0x0000019000017945 */ /* 0x000fe20003800200 */
[----:B--2---:R-:W0:Y:S02]  /*3350*/  F2F.F64.F32 R6, R32 ;  /* 0x0000002000067310 */ /* 0x004e240000201800 */
[----:B0-----:R-:W-:-:S08]  /*3360*/  DADD R6, -R28, R6 ;  /* 0x000000001c067229 */ /* 0x001fd00000000106 */
        /* <DEDUP_REMOVED lines=17> */
[----:B------:R-:W-:Y:S02]  /*3480*/  MOV R14, R12 ;  /* 0x0000000c000e7202 */ /* 0x000fe40000000f00 */
[----:B------:R-:W-:-:S07]  /*3490*/  MOV R12, 0x34b0 ;  /* 0x000034b0000c7802 */ /* 0x000fce0000000f00 */
[----:B------:R-:W-:Y:S05]  /*34a0*/  CALL.REL.NOINC `($__internal_1_$__cuda_sm20_dsqrt_rn_f64_mediumpath_v1) ;  /* 0x0000000800107944 */ /* 0x000fea0003c00000 */
[----:B------:R-:W-:Y:S01]  /*34b0*/  IMAD.MOV.U32 R6, RZ, RZ, R14 ;  /* 0x000000ffff067224 */ /* 0x000fe200078e000e */
[----:B------:R-:W-:-:S07]  /*34c0*/  MOV R7, R13 ;  /* 0x0000000d00077202 */ /* 0x000fce0000000f00 */
.L_x_59:
[----:B------:R-:W-:Y:S05]  /*34d0*/  BSYNC.RECONVERGENT B1 ;  /* 0x0000000000017941 */ /* 0x000fea0003800200 */
.L_x_58:
[----:B------:R-:W0:Y:S02]  /*34e0*/  LDC R13, c[0x0][0x390] ;  /* 0x0000e400ff0d7b82 */ /* 0x000e240000000800 */
        /* <DEDUP_REMOVED lines=27> */
[----:B------:R-:W-:Y:S05]  /*36a0*/  CALL.REL.NOINC `($__internal_1_$__cuda_sm20_dsqrt_rn_f64_mediumpath_v1) ;  /* 0x0000000400907944 */ /* 0x000fea0003c00000 */
[----:B------:R-:W-:-:S07]  /*36b0*/  MOV R12, R14 ;  /* 0x0000000e000c7202 */ /* 0x000fce0000000f00 */
.L_x_61:
[----:B------:R-:W-:Y:S05]  /*36c0*/  BSYNC.RECONVERGENT B1 ;  /* 0x0000000000017941 */ /* 0x000fea0003800200 */
.L_x_60:
[----:B------:R-:W0:Y:S01]  /*36d0*/  LDCU UR6, c[0x0][0x390] ;  /* 0x00007200ff0677ac */ /* 0x000e220008000800 */
[----:B------:R-:W-:Y:S01]  /*36e0*/  DADD R6, R6, R24 ;  /* 0x0000000006067229 */ /* 0x000fe20000000018 */
[----:B------:R-:W-:-:S07]  /*36f0*/  PLOP3.LUT P0, PT, PT, PT, PT, 0x8, 0x80 ;  /* 0x000000000080781c */ /* 0x000fce0003f0e170 */
[----:B------:R-:W-:Y:S01]  /*3700*/  DADD R24, R6, -R12 ;  /* 0x0000000006187229 */ /* 0x000fe2000000080c */
[----:B0-----:R-:W-:Y:S01]  /*3710*/  VIADD R11, R11, UR6 ;  /* 0x000000060b0b7c36 */ /* 0x001fe20008000000 */
[----:B------:R-:W-:Y:S01]  /*3720*/  IADD3 R10, PT, PT, R10, UR6, RZ ;  /* 0x000000060a0a7c10 */ /* 0x000fe2000fffe0ff */
[----:B------:R-:W-:Y:S08]  /*3730*/  BRA `(.L_x_62) ;  /* 0xfffffff400b07947 */ /* 0x000ff0000383ffff */
        .weak           $__internal_0_$__cuda_sm20_div_rn_f64_full
        .type           $__internal_0_$__cuda_sm20_div_rn_f64_full,@function
        .size           $__internal_0_$__cuda_sm20_div_rn_f64_full,($__internal_1_$__cuda_sm20_dsqrt_rn_f64_mediumpath_v1 - $__internal_0_$__cuda_sm20_div_rn_f64_full)
$__internal_0_$__cuda_sm20_div_rn_f64_full:
[C---:B------:R-:W-:Y:S01]  /*3740*/  FSETP.GEU.AND P1, PT, |R15|.reuse, 1.469367938527859385e-39, PT ;  /* 0x001000000f00780b */ /* 0x040fe20003f2e200 */
[----:B------:R-:W-:Y:S01]  /*3750*/  IMAD.MOV.U32 R38, RZ, RZ, 0x1ca00000 ;  /* 0x1ca00000ff267424 */ /* 0x000fe200078e00ff */
[----:B------:R-:W-:Y:S01]  /*3760*/  LOP3.LUT R12, R15, 0x800fffff, RZ, 0xc0, !PT ;  /* 0x800fffff0f0c7812 */ /* 0x000fe200078ec0ff */
[----:B------:R-:W-:Y:S01]  /*3770*/  BSSY.RECONVERGENT B2, `(.L_x_63) ;  /* 0x0000054000027945 */ /* 0x000fe20003800200 */
[C---:B------:R-:W-:Y:S02]  /*3780*/  FSETP.GEU.AND P3, PT, |R17|.reuse, 1.469367938527859385e-39, PT ;  /* 0x001000001100780b */ /* 0x040fe40003f6e200 */
[----:B------:R-:W-:Y:S01]  /*3790*/  LOP3.LUT R13, R12, 0x3ff00000, RZ, 0xfc, !PT ;  /* 0x3ff000000c0d7812 */ /* 0x000fe200078efcff */
[----:B------:R-:W-:Y:S01]  /*37a0*/  IMAD.MOV.U32 R12, RZ, RZ, R14 ;  /* 0x000000ffff0c7224 */ /* 0x000fe200078e000e */
[----:B------:R-:W-:Y:S02]  /*37b0*/  MOV R18, 0x1 ;  /* 0x0000000100127802 */ /* 0x000fe40000000f00 */
[----:B------:R-:W-:-:S02]  /*37c0*/  LOP3.LUT R8, R17, 0x7ff00000, RZ, 0xc0, !PT ;  /* 0x7ff0000011087812 */ /* 0x000fc400078ec0ff */
[C---:B------:R-:W-:Y:S01]  /*37d0*/  LOP3.LUT R39, R15.reuse, 0x7ff00000, RZ, 0xc0, !PT ;  /* 0x7ff000000f277812 */ /* 0x040fe200078ec0ff */
[----:B------:R-:W-:Y:S01]  /*37e0*/  @!P1 DMUL R12, R14, 8.98846567431157953865e+307 ;  /* 0x7fe000000e0c9828 */ /* 0x000fe20000000000 */
[----:B------:R-:W-:Y:S02]  /*37f0*/  MOV R40, R8 ;  /* 0x0000000800287202 */ /* 0x000fe40000000f00 */
[C---:B------:R-:W-:Y:S02]  /*3800*/  ISETP.GE.U32.AND P2, PT, R8.reuse, R39, PT ;  /* 0x000000270800720c */ /* 0x040fe40003f46070 */
[----:B------:R-:W-:Y:S01]  /*3810*/  @!P3 LOP3.LUT R31, R15, 0x7ff00000, RZ, 0xc0, !PT ;  /* 0x7ff000000f1fb812 */ /* 0x000fe200078ec0ff */
[----:B------:R-:W0:Y:S03]  /*3820*/  MUFU.RCP64H R19, R13 ;  /* 0x0000000d00137308 */ /* 0x000e260000001800 */
[----:B------:R-:W-:-:S02]  /*3830*/  @!P3 ISETP.GE.U32.AND P4, PT, R8, R31, PT ;  /* 0x0000001f0800b20c */ /* 0x000fc40003f86070 */
[----:B------:R-:W-:Y:S02]  /*3840*/  @!P1 LOP3.LUT R39, R13, 0x7ff00000, RZ, 0xc0, !PT ;  /* 0x7ff000000d279812 */ /* 0x000fe400078ec0ff */
[----:B------:R-:W-:-:S04]  /*3850*/  @!P3 SEL R31, R38, 0x63400000, !P4 ;  /* 0x63400000261fb807 */ /* 0x000fc80006000000 */
[----:B------:R-:W-:-:S04]  /*3860*/  @!P3 LOP3.LUT R36, R31, 0x80000000, R17, 0xf8, !PT ;  /* 0x800000001f24b812 */ /* 0x000fc800078ef811 */
[----:B------:R-:W-:Y:S01]  /*3870*/  @!P3 LOP3.LUT R37, R36, 0x100000, RZ, 0xfc, !PT ;  /* 0x001000002425b812 */ /* 0x000fe200078efcff */
[----:B------:R-:W-:Y:S01]  /*3880*/  @!P3 IMAD.MOV.U32 R36, RZ, RZ, RZ ;  /* 0x000000ffff24b224 */ /* 0x000fe200078e00ff */
[----:B0-----:R-:W-:-:S08]  /*3890*/  DFMA R20, R18, -R12, 1 ;  /* 0x3ff000001214742b */ /* 0x001fd0000000080c */
[----:B------:R-:W-:-:S08]  /*38a0*/  DFMA R20, R20, R20, R20 ;  /* 0x000000141414722b */ /* 0x000fd00000000014 */
[----:B------:R-:W-:Y:S01]  /*38b0*/  DFMA R20, R18, R20, R18 ;  /* 0x000000141214722b */ /* 0x000fe20000000012 */
[----:B------:R-:W-:Y:S02]  /*38c0*/  SEL R19, R38, 0x63400000, !P2 ;  /* 0x6340000026137807 */ /* 0x000fe40005000000 */
[----:B------:R-:W-:Y:S02]  /*38d0*/  MOV R18, R16 ;  /* 0x0000001000127202 */ /* 0x000fe40000000f00 */
[----:B------:R-:W-:-:S03]  /*38e0*/  LOP3.LUT R19, R19, 0x800fffff, R17, 0xf8, !PT ;  /* 0x800fffff13137812 */ /* 0x000fc600078ef811 */
[----:B------:R-:W-:-:S03]  /*38f0*/  DFMA R30, R20, -R12, 1 ;  /* 0x3ff00000141e742b */ /* 0x000fc6000000080c */
[----:B------:R-:W-:-:S05]  /*3900*/  @!P3 DFMA R18, R18, 2, -R36 ;  /* 0x400000001212b82b */ /* 0x000fca0000000824 */
[----:B------:R-:W-:-:S05]  /*3910*/  DFMA R30, R20, R30, R20 ;  /* 0x0000001e141e722b */ /* 0x000fca0000000014 */
[----:B------:R-:W-:-:S03]  /*3920*/  @!P3 LOP3.LUT R40, R19, 0x7ff00000, RZ, 0xc0, !PT ;  /* 0x7ff000001328b812 */ /* 0x000fc600078ec0ff */
[----:B------:R-:W-:Y:S02]  /*3930*/  DMUL R20, R30, R18 ;  /* 0x000000121e147228 */ /* 0x000fe40000000000 */
[----:B------:R-:W-:-:S05]  /*3940*/  VIADD R41, R40, 0xffffffff ;  /* 0xffffffff28297836 */ /* 0x000fca0000000000 */
[----:B------:R-:W-:Y:S01]  /*3950*/  ISETP.GT.U32.AND P1, PT, R41, 0x7feffffe, PT ;  /* 0x7feffffe2900780c */ /* 0x000fe20003f24070 */
[----:B------:R-:W-:Y:S01]  /*3960*/  DFMA R36, R20, -R12, R18 ;  /* 0x8000000c1424722b */ /* 0x000fe20000000012 */
[----:B------:R-:W-:-:S04]  /*3970*/  IADD3 R41, PT, PT, R39, -0x1, RZ ;  /* 0xffffffff27297810 */ /* 0x000fc80007ffe0ff */
[----:B------:R-:W-:-:S03]  /*3980*/  ISETP.GT.U32.OR P1, PT, R41, 0x7feffffe, P1 ;  /* 0x7feffffe2900780c */ /* 0x000fc60000f24470 */
[----:B------:R-:W-:-:S10]  /*3990*/  DFMA R36, R30, R36, R20 ;  /* 0x000000241e24722b */ /* 0x000fd40000000014 */
[----:B------:R-:W-:Y:S05]  /*39a0*/  @P1 BRA `(.L_x_64) ;  /* 0x00000000006c1947 */ /* 0x000fea0003800000 */
[----:B------:R-:W-:-:S04]  /*39b0*/  LOP3.LUT R17, R15, 0x7ff00000, RZ, 0xc0, !PT ;  /* 0x7ff000000f117812 */ /* 0x000fc800078ec0ff */
[CC--:B------:R-:W-:Y:S02]  /*39c0*/  VIADDMNMX R16, R8.reuse, -R17.reuse, 0xb9600000, !PT ;  /* 0xb960000008107446 */ /* 0x0c0fe40007800911 */
[----:B------:R-:W-:Y:S02]  /*39d0*/  ISETP.GE.U32.AND P1, PT, R8, R17, PT ;  /* 0x000000110800720c */ /* 0x000fe40003f26070 */
[----:B------:R-:W-:Y:S01]  /*39e0*/  VIMNMX R8, PT, PT, R16, 0x46a00000, PT ;  /* 0x46a0000010087848 */ /* 0x000fe20003fe0100 */
[----:B------:R-:W-:Y:S01]  /*39f0*/  IMAD.MOV.U32 R16, RZ, RZ, RZ ;  /* 0x000000ffff107224 */ /* 0x000fe200078e00ff */
[----:B------:R-:W-:-:S05]  /*3a00*/  SEL R17, R38, 0x63400000, !P1 ;  /* 0x6340000026117807 */ /* 0x000fca0004800000 */
[----:B------:R-:W-:-:S05]  /*3a10*/  IMAD.IADD R8, R8, 0x1, -R17 ;  /* 0x0000000108087824 */ /* 0x000fca00078e0a11 */
[----:B------:R-:W-:-:S06]  /*3a20*/  IADD3 R17, PT, PT, R8, 0x7fe00000, RZ ;  /* 0x7fe0000008117810 */ /* 0x000fcc0007ffe0ff */
[----:B------:R-:W-:-:S10]  /*3a30*/  DMUL R20, R36, R16 ;  /* 0x0000001024147228 */ /* 0x000fd40000000000 */
[----:B------:R-:W-:-:S13]  /*3a40*/  FSETP.GTU.AND P1, PT, |R21|, 1.469367938527859385e-39, PT ;  /* 0x001000001500780b */ /* 0x000fda0003f2c200 */
[----:B------:R-:W-:Y:S05]  /*3a50*/  @P1 BRA `(.L_x_65) ;  /* 0x0000000000941947 */ /* 0x000fea0003800000 */
[----:B------:R-:W-:Y:S01]  /*3a60*/  DFMA R12, R36, -R12, R18 ;  /* 0x8000000c240c722b */ /* 0x000fe20000000012 */
[----:B------:R-:W-:-:S09]  /*3a70*/  MOV R16, RZ ;  /* 0x000000ff00107202 */ /* 0x000fd20000000f00 */
[C---:B------:R-:W-:Y:S02]  /*3a80*/  FSETP.NEU.AND P1, PT, R13.reuse, RZ, PT ;  /* 0x000000ff0d00720b */ /* 0x040fe40003f2d000 */
[----:B------:R-:W-:-:S04]  /*3a90*/  LOP3.LUT R15, R13, 0x80000000, R15, 0x48, !PT ;  /* 0x800000000d0f7812 */ /* 0x000fc800078e480f */
[----:B------:R-:W-:-:S07]  /*3aa0*/  LOP3.LUT R17, R15, R17, RZ, 0xfc, !PT ;  /* 0x000000110f117212 */ /* 0x000fce00078efcff */
[----:B------:R-:W-:Y:S05]  /*3ab0*/  @!P1 BRA `(.L_x_65) ;  /* 0x00000000007c9947 */ /* 0x000fea0003800000 */
[----:B------:R-:W-:Y:S01]  /*3ac0*/  IMAD.MOV R13, RZ, RZ, -R8 ;  /* 0x000000ffff0d7224 */ /* 0x000fe200078e0a08 */
[----:B------:R-:W-:Y:S01]  /*3ad0*/  MOV R12, RZ ;  /* 0x000000ff000c7202 */ /* 0x000fe20000000f00 */
[----:B------:R-:W-:-:S05]  /*3ae0*/  DMUL.RP R16, R36, R16 ;  /* 0x0000001024107228 */ /* 0x000fca0000008000 */
[----:B------:R-:W-:-:S05]  /*3af0*/  DFMA R12, R20, -R12, R36 ;  /* 0x8000000c140c722b */ /* 0x000fca0000000024 */
[----:B------:R-:W-:Y:S02]  /*3b00*/  LOP3.LUT R15, R17, R15, RZ, 0x3c, !PT ;  /* 0x0000000f110f7212 */ /* 0x000fe400078e3cff */
[----:B------:R-:W-:-:S04]  /*3b10*/  IADD3 R12, PT, PT, -R8, -0x43300000, RZ ;  /* 0xbcd00000080c7810 */ /* 0x000fc80007ffe1ff */
[----:B------:R-:W-:-:S04]  /*3b20*/  FSETP.NEU.AND P1, PT, |R13|, R12, PT ;  /* 0x0000000c0d00720b */ /* 0x000fc80003f2d200 */
[----:B------:R-:W-:Y:S02]  /*3b30*/  FSEL R20, R16, R20, !P1 ;  /* 0x0000001410147208 */ /* 0x000fe40004800000 */
[----:B------:R-:W-:Y:S01]  /*3b40*/  FSEL R21, R15, R21, !P1 ;  /* 0x000000150f157208 */ /* 0x000fe20004800000 */
[----:B------:R-:W-:Y:S06]  /*3b50*/  BRA `(.L_x_65) ;  /* 0x0000000000547947 */ /* 0x000fec0003800000 */
.L_x_64:
[----:B------:R-:W-:-:S14]  /*3b60*/  DSETP.NAN.AND P1, PT, R16, R16, PT ;  /* 0x000000101000722a */ /* 0x000fdc0003f28000 */
[----:B------:R-:W-:Y:S05]  /*3b70*/  @P1 BRA `(.L_x_66) ;  /* 0x0000000000441947 */ /* 0x000fea0003800000 */
[----:B------:R-:W-:-:S14]  /*3b80*/  DSETP.NAN.AND P1, PT, R14, R14, PT ;  /* 0x0000000e0e00722a */ /* 0x000fdc0003f28000 */
[----:B------:R-:W-:Y:S05]  /*3b90*/  @P1 BRA `(.L_x_67) ;  /* 0x0000000000301947 */ /* 0x000fea0003800000 */
[----:B------:R-:W-:Y:S01]  /*3ba0*/  ISETP.NE.AND P1, PT, R40, R39, PT ;  /* 0x000000272800720c */ /* 0x000fe20003f25270 */
[----:B------:R-:W-:Y:S01]  /*3bb0*/  IMAD.MOV.U32 R20, RZ, RZ, 0x0 ;  /* 0x00000000ff147424 */ /* 0x000fe200078e00ff */
[----:B------:R-:W-:-:S11]  /*3bc0*/  MOV R21, 0xfff80000 ;  /* 0xfff8000000157802 */ /* 0x000fd60000000f00 */
[----:B------:R-:W-:Y:S05]  /*3bd0*/  @!P1 BRA `(.L_x_65) ;  /* 0x0000000000349947 */ /* 0x000fea0003800000 */
[----:B------:R-:W-:Y:S02]  /*3be0*/  ISETP.NE.AND P1, PT, R40, 0x7ff00000, PT ;  /* 0x7ff000002800780c */ /* 0x000fe40003f25270 */
[----:B------:R-:W-:Y:S02]  /*3bf0*/  LOP3.LUT R21, R17, 0x80000000, R15, 0x48, !PT ;  /* 0x8000000011157812 */ /* 0x000fe400078e480f */
[----:B------:R-:W-:-:S13]  /*3c00*/  ISETP.EQ.OR P1, PT, R39, RZ, !P1 ;  /* 0x000000ff2700720c */ /* 0x000fda0004f22670 */
[----:B------:R-:W-:Y:S01]  /*3c10*/  @P1 LOP3.LUT R8, R21, 0x7ff00000, RZ, 0xfc, !PT ;  /* 0x7ff0000015081812 */ /* 0x000fe200078efcff */
[----:B------:R-:W-:Y:S01]  /*3c20*/  @!P1 IMAD.MOV.U32 R20, RZ, RZ, RZ ;  /* 0x000000ffff149224 */ /* 0x000fe200078e00ff */
[----:B------:R-:W-:-:S03]  /*3c30*/  @P1 MOV R20, RZ ;  /* 0x000000ff00141202 */ /* 0x000fc60000000f00 */
[----:B------:R-:W-:Y:S01]  /*3c40*/  @P1 IMAD.MOV.U32 R21, RZ, RZ, R8 ;  /* 0x000000ffff151224 */ /* 0x000fe200078e0008 */
[----:B------:R-:W-:Y:S06]  /*3c50*/  BRA `(.L_x_65) ;  /* 0x0000000000147947 */ /* 0x000fec0003800000 */
.L_x_67:
[----:B------:R-:W-:Y:S02]  /*3c60*/  LOP3.LUT R21, R15, 0x80000, RZ, 0xfc, !PT ;  /* 0x000800000f157812 */ /* 0x000fe400078efcff */
[----:B------:R-:W-:Y:S01]  /*3c70*/  MOV R20, R14 ;  /* 0x0000000e00147202 */ /* 0x000fe20000000f00 */
[----:B------:R-:W-:Y:S06]  /*3c80*/  BRA `(.L_x_65) ;  /* 0x0000000000087947 */ /* 0x000fec0003800000 */
.L_x_66:
[----:B------:R-:W-:Y:S01]  /*3c90*/  LOP3.LUT R21, R17, 0x80000, RZ, 0xfc, !PT ;  /* 0x0008000011157812 */ /* 0x000fe200078efcff */
[----:B------:R-:W-:-:S07]  /*3ca0*/  IMAD.MOV.U32 R20, RZ, RZ, R16 ;  /* 0x000000ffff147224 */ /* 0x000fce00078e0010 */
.L_x_65:
[----:B------:R-:W-:Y:S05]  /*3cb0*/  BSYNC.RECONVERGENT B2 ;  /* 0x0000000000027941 */ /* 0x000fea0003800200 */
.L_x_63:
[----:B------:R-:W-:Y:S01]  /*3cc0*/  MOV R12, R0 ;  /* 0x00000000000c7202 */ /* 0x000fe20000000f00 */
[----:B------:R-:W-:-:S04]  /*3cd0*/  IMAD.MOV.U32 R13, RZ, RZ, 0x0 ;  /* 0x00000000ff0d7424 */ /* 0x000fc800078e00ff */
[----:B------:R-:W-:Y:S05]  /*3ce0*/  RET.REL.NODEC R12 `(pfe_many_series_one_param_time_major_f32) ;  /* 0xffffffc00cc47950 */ /* 0x000fea0003c3ffff */
        .weak           $__internal_1_$__cuda_sm20_dsqrt_rn_f64_mediumpath_v1
        .type           $__internal_1_$__cuda_sm20_dsqrt_rn_f64_mediumpath_v1,@function
        .size           $__internal_1_$__cuda_sm20_dsqrt_rn_f64_mediumpath_v1,(.L_x_193 - $__internal_1_$__cuda_sm20_dsqrt_rn_f64_mediumpath_v1)
$__internal_1_$__cuda_sm20_dsqrt_rn_f64_mediumpath_v1:
[----:B------:R-:W-:Y:S01]  /*3cf0*/  ISETP.GE.U32.AND P1, PT, R20, -0x3400000, PT ;  /* 0xfcc000001400780c */ /* 0x000fe20003f26070 */
[----:B------:R-:W-:Y:S01]  /*3d00*/  BSSY.RECONVERGENT B0, `(.L_x_68) ;  /* 0x0000025000007945 */ /* 0x000fe20003800200 */
[----:B------:R-:W-:Y:S01]  /*3d10*/  MOV R20, R30 ;  /* 0x0000001e00147202 */ /* 0x000fe20000000f00 */
[----:B------:R-:W-:-:S10]  /*3d20*/  IMAD.MOV.U32 R15, RZ, RZ, R13 ;  /* 0x000000ffff0f7224 */ /* 0x000fd400078e000d */
[----:B------:R-:W-:Y:S05]  /*3d30*/  @!P1 BRA `(.L_x_69) ;  /* 0x0000000000209947 */ /* 0x000fea0003800000 */
[----:B------:R-:W-:-:S10]  /*3d40*/  DFMA.RM R16, R18, R16, R14 ;  /* 0x000000101210722b */ /* 0x000fd4000000400e */
[----:B------:R-:W-:-:S04]  /*3d50*/  IADD3 R14, P1, PT, R16, 0x1, RZ ;  /* 0x00000001100e7810 */ /* 0x000fc80007f3e0ff */
[----:B------:R-:W-:-:S06]  /*3d60*/  IADD3.X R15, PT, PT, RZ, R17, RZ, P1, !PT ;  /* 0x00000011ff0f7210 */ /* 0x000fcc0000ffe4ff */
[----:B------:R-:W-:-:S08]  /*3d70*/  DFMA.RP R20, -R16, R14, R20 ;  /* 0x0000000e1014722b */ /* 0x000fd00000008114 */
[----:B------:R-:W-:-:S06]  /*3d80*/  DSETP.GT.AND P1, PT, R20, RZ, PT ;  /* 0x000000ff1400722a */ /* 0x000fcc0003f24000 */
[----:B------:R-:W-:Y:S02]  /*3d90*/  FSEL R14, R14, R16, P1 ;  /* 0x000000100e0e7208 */ /* 0x000fe40000800000 */
[----:B------:R-:W-:Y:S01]  /*3da0*/  FSEL R15, R15, R17, P1 ;  /* 0x000000110f0f7208 */ /* 0x000fe20000800000 */
[----:B------:R-:W-:Y:S06]  /*3db0*/  BRA `(.L_x_70) ;  /* 0x0000000000647947 */ /* 0x000fec0003800000 */
.L_x_69:
[----:B------:R-:W-:-:S14]  /*3dc0*/  DSETP.NE.AND P1, PT, R20, RZ, PT ;  /* 0x000000ff1400722a */ /* 0x000fdc0003f25000 */
[----:B------:R-:W-:Y:S05]  /*3dd0*/  @!P1 BRA `(.L_x_71) ;  /* 0x0000000000589947 */ /* 0x000fea0003800000 */
[----:B------:R-:W-:-:S13]  /*3de0*/  ISETP.GE.AND P1, PT, R21, RZ, PT ;  /* 0x000000ff1500720c */ /* 0x000fda0003f26270 */
[----:B------:R-:W-:Y:S01]  /*3df0*/  @!P1 IMAD.MOV.U32 R14, RZ, RZ, 0x0 ;  /* 0x00000000ff0e9424 */ /* 0x000fe200078e00ff */
[----:B------:R-:W-:Y:S01]  /*3e00*/  @!P1 MOV R15, 0xfff80000 ;  /* 0xfff80000000f9802 */ /* 0x000fe20000000f00 */
[----:B------:R-:W-:Y:S06]  /*3e10*/  @!P1 BRA `(.L_x_70) ;  /* 0x00000000004c9947 */ /* 0x000fec0003800000 */
[----:B------:R-:W-:-:S13]  /*3e20*/  ISETP.GT.AND P1, PT, R21, 0x7fefffff, PT ;  /* 0x7fefffff1500780c */ /* 0x000fda0003f24270 */
[----:B------:R-:W-:Y:S05]  /*3e30*/  @P1 BRA `(.L_x_71) ;  /* 0x0000000000401947 */ /* 0x000fea0003800000 */
[----:B------:R-:W-:Y:S01]  /*3e40*/  DMUL R20, R20, 8.11296384146066816958e+31 ;  /* 0x4690000014147828 */ /* 0x000fe20000000000 */
[----:B------:R-:W-:Y:S01]  /*3e50*/  IMAD.MOV.U32 R18, RZ, RZ, RZ ;  /* 0x000000ffff127224 */ /* 0x000fe200078e00ff */
[----:B------:R-:W-:Y:S01]  /*3e60*/  MOV R14, 0x0 ;  /* 0x00000000000e7802 */ /* 0x000fe20000000f00 */
[----:B------:R-:W-:-:S03]  /*3e70*/  IMAD.MOV.U32 R15, RZ, RZ, 0x3fd80000 ;  /* 0x3fd80000ff0f7424 */ /* 0x000fc600078e00ff */
[----:B------:R-:W0:Y:S02]  /*3e80*/  MUFU.RSQ64H R19, R21 ;  /* 0x0000001500137308 */ /* 0x000e240000001c00 */
[----:B0-----:R-:W-:-:S08]  /*3e90*/  DMUL R16, R18, R18 ;  /* 0x0000001212107228 */ /* 0x001fd00000000000 */
[----:B------:R-:W-:-:S08]  /*3ea0*/  DFMA R16, R20, -R16, 1 ;  /* 0x3ff000001410742b */ /* 0x000fd00000000810 */
[----:B------:R-:W-:Y:S02]  /*3eb0*/  DFMA R14, R16, R14, 0.5 ;  /* 0x3fe00000100e742b */ /* 0x000fe4000000000e */
[----:B------:R-:W-:-:S08]  /*3ec0*/  DMUL R16, R18, R16 ;  /* 0x0000001012107228 */ /* 0x000fd00000000000 */
[----:B------:R-:W-:-:S08]  /*3ed0*/  DFMA R16, R14, R16, R18 ;  /* 0x000000100e10722b */ /* 0x000fd00000000012 */
[----:B------:R-:W-:Y:S02]  /*3ee0*/  DMUL R14, R20, R16 ;  /* 0x00000010140e7228 */ /* 0x000fe40000000000 */
[----:B------:R-:W-:-:S06]  /*3ef0*/  IADD3 R17, PT, PT, R17, -0x100000, RZ ;  /* 0xfff0000011117810 */ /* 0x000fcc0007ffe0ff */
[----:B------:R-:W-:-:S08]  /*3f00*/  DFMA R18, R14, -R14, R20 ;  /* 0x8000000e0e12722b */ /* 0x000fd00000000014 */
[----:B------:R-:W-:-:S10]  /*3f10*/  DFMA R14, R16, R18, R14 ;  /* 0x00000012100e722b */ /* 0x000fd4000000000e */
[----:B------:R-:W-:Y:S01]  /*3f20*/  VIADD R15, R15, 0xfcb00000 ;  /* 0xfcb000000f0f7836 */ /* 0x000fe20000000000 */
[----:B------:R-:W-:Y:S06]  /*3f30*/  BRA `(.L_x_70) ;  /* 0x0000000000047947 */ /* 0x000fec0003800000 */
.L_x_71:
[----:B------:R-:W-:-:S11]  /*3f40*/  DADD R14, R20, R20 ;  /* 0x00000000140e7229 */ /* 0x000fd60000000014 */
.L_x_70:
[----:B------:R-:W-:Y:S05]  /*3f50*/  BSYNC.RECONVERGENT B0 ;  /* 0x0000000000007941 */ /* 0x000fea0003800200 */
.L_x_68:
[----:B------:R-:W-:Y:S02]  /*3f60*/  HFMA2 R17, -RZ, RZ, 0, 0 ;  /* 0x00000000ff117431 */ /* 0x000fe400000001ff */
[----:B------:R-:W-:Y:S01]  /*3f70*/  IMAD.MOV.U32 R16, RZ, RZ, R12 ;  /* 0x000000ffff107224 */ /* 0x000fe200078e000c */
[----:B------:R-:W-:-:S03]  /*3f80*/  MOV R13, R15 ;  /* 0x0000000f000d7202 */ /* 0x000fc60000000f00 */
[----:B------:R-:W-:Y:S05]  /*3f90*/  RET.REL.NODEC R16 `(pfe_many_series_one_param_time_major_f32) ;  /* 0xffffffc010187950 */ /* 0x000fea0003c3ffff */
.L_x_72:
[----:B------:R-:W-:-:S00]  /*3fa0*/  BRA `(.L_x_72) ;  /* 0xfffffffc00fc7947 */ /* 0x000fc0000383ffff */
[----:B------:R-:W-:-:S00]  /*3fb0*/  NOP ;  /* 0x0000000000007918 */ /* 0x000fc00000000000 */
        /* <DEDUP_REMOVED lines=12> */
.L_x_193:


//--------------------- .text.pfe_batch_prefix_f32 --------------------------
	.section	.text.pfe_batch_prefix_f32,"ax",@progbits
	.align	128
        .global         pfe_batch_prefix_f32
        .type           pfe_batch_prefix_f32,@function
        .size           pfe_batch_prefix_f32,(.L_x_195 - pfe_batch_prefix_f32)
        .other          pfe_batch_prefix_f32,@"STO_CUDA_ENTRY STV_DEFAULT"
pfe_batch_prefix_f32:
.text.pfe_batch_prefix_f32:
[----:B------:R-:W-:Y:S01]  /*0000*/  LDC R1, c[0x0][0x37c] ;  /* 0x0000df00ff017b82 */ /* 0x000fe20000000800 */
[----:B------:R-:W0:Y:S07]  /*0010*/  S2R R0, SR_TID.X ;  /* 0x0000000000007919 */ /* 0x000e2e0000002100 */
[----:B------:R-:W0:Y:S01]  /*0020*/  S2UR UR4, SR_CTAID.X ;  /* 0x00000000000479c3 */ /* 0x000e220000002500 */
[----:B------:R-:W1:Y:S07]  /*0030*/  LDCU UR5, c[0x0][0x3a8] ;  /* 0x00007500ff0577ac */ /* 0x000e6e0008000800 */
[----:B------:R-:W0:Y:S02]  /*0040*/  LDC R5, c[0x0][0x360] ;  /* 0x0000d800ff057b82 */ /* 0x000e240000000800 */
[----:B0-----:R-:W-:-:S05]  /*0050*/  IMAD R5, R5, UR4, R0 ;  /* 0x0000000405057c24 */ /* 0x001fca000f8e0200 */
[----:B-1----:R-:W-:-:S13]  /*0060*/  ISETP.GE.AND P0, PT, R5, UR5, PT ;  /* 0x0000000505007c0c */ /* 0x002fda000bf06270 */
[----:B------:R-:W-:Y:S05]  /*0070*/  @P0 EXIT ;  /* 0x000000000000094d */ /* 0x000fea0003800000 */
[----:B------:R-:W0:Y:S01]  /*0080*/  LDC.64 R2, c[0x0][0x398] ;  /* 0x0000e600ff027b82 */ /* 0x000e220000000a00 */
[----:B------:R-:W1:Y:S07]  /*0090*/  LDCU.64 UR6, c[0x0][0x358] ;  /* 0x00006b00ff0677ac */ /* 0x000e6e0008000a00 */
[----:B------:R-:W2:Y:S08]  /*00a0*/  LDC.64 R6, c[0x0][0x3a0] ;  /* 0x0000e800ff067b82 */ /* 0x000eb00000000a00 */
[----:B------:R-:W3:Y:S01]  /*00b0*/  LDC R10, c[0x0][0x390] ;  /* 0x0000e400ff0a7b82 */ /* 0x000ee20000000800 */
[----:B0-----:R-:W-:-:S05]  /*00c0*/  IMAD.WIDE R2, R5, 0x4, R2 ;  /* 0x0000000405027825 */ /* 0x001fca00078e0202 */
[----:B-1----:R0:W5:Y:S01]  /*00d0*/  LDG.E.CONSTANT R0, desc[UR6][R2.64] ;  /* 0x0000000602007981 */ /* 0x002162000c1e9900 */
[----:B--2---:R-:W-:-:S05]  /*00e0*/  IMAD.WIDE R6, R5, 0x4, R6 ;  /* 0x0000000405067825 */ /* 0x004fca00078e0206 */
[----:B------:R0:W5:Y:S01]  /*00f0*/  LDG.E.CONSTANT R9, desc[UR6][R6.64] ;  /* 0x0000000606097981 */ /* 0x000162000c1e9900 */
[----:B---3--:R-:W-:Y:S01]  /*0100*/  ISETP.GE.AND P0, PT, R10, 0x1, PT ;  /* 0x000000010a00780c */ /* 0x008fe20003f06270 */
[----:B------:R-:W-:-:S12]  /*0110*/  IMAD R4, R5, R10, RZ ;  /* 0x0000000a05047224 */ /* 0x000fd800078e02ff */
[----:B0-----:R-:W-:Y:S05]  /*0120*/  @!P0 BRA `(.L_x_73) ;  /* 0x0000000000e88947 */ /* 0x001fea0003800000 */
[C---:B------:R-:W-:Y:S01]  /*0130*/  ISETP.GE.U32.AND P0, PT, R10.reuse, 0x8, PT ;  /* 0x000000080a00780c */ /* 0x040fe20003f06070 */
[----:B------:R-:W-:Y:S01]  /*0140*/  IMAD.MOV.U32 R5, RZ, RZ, RZ ;  /* 0x000000ffff057224 */ /* 0x000fe200078e00ff */
[----:B------:R-:W-:-:S04]  /*0150*/  LOP3.LUT R12, R10, 0x7, RZ, 0xc0, !PT ;  /* 0x000000070a0c7812 */ /* 0x000fc800078ec0ff */
[----:B------:R-:W-:-:S07]  /*0160*/  ISETP.NE.AND P1, PT, R12, RZ, PT ;  /* 0x000000ff0c00720c */ /* 0x000fce0003f25270 */
[----:B------:R-:W-:Y:S06]  /*0170*/  @!P0 BRA `(.L_x_74) ;  /* 0x0000000000588947 */ /* 0x000fec0003800000 */
[----:B------:R-:W0:Y:S01]  /*0180*/  LDCU.64 UR4, c[0x0][0x3b0] ;  /* 0x00007600ff0477ac */ /* 0x000e220008000a00 */
[----:B------:R-:W-:Y:S01]  /*0190*/  LOP3.LUT R5, R10, 0x7ffffff8, RZ, 0xc0, !PT ;  /* 0x7ffffff80a057812 */ /* 0x000fe200078ec0ff */
[----:B------:R-:W-:Y:S02]  /*01a0*/  IMAD.MOV.U32 R11, RZ, RZ, R4 ;  /* 0x000000ffff0b7224 */ /* 0x000fe400078e0004 */
[----:B------:R-:W-:Y:S02]  /*01b0*/  IMAD.MOV.U32 R13, RZ, RZ, 0x7fc00000 ;  /* 0x7fc00000ff0d7424 */ /* 0x000fe400078e00ff */
[----:B------:R-:W-:Y:S01]  /*01c0*/  IMAD.MOV R8, RZ, RZ, -R5 ;  /* 0x000000ffff087224 */ /* 0x000fe200078e0a05 */
[----:B0-----:R-:W-:-:S04]  /*01d0*/  UIADD3 UR4, UP0, UPT, UR4, 0x10, URZ ;  /* 0x0000001004047890 */ /* 0x001fc8000ff1e0ff */
[----:B------:R-:W-:Y:S02]  /*01e0*/  UIADD3.X UR5, UPT, UPT, URZ, UR5, URZ, UP0, !UPT ;  /* 0x00000005ff057290 */ /* 0x000fe400087fe4ff */
[----:B------:R-:W-:-:S04]  /*01f0*/  IMAD.U32 R6, RZ, RZ, UR4 ;  /* 0x00000004ff067e24 */ /* 0x000fc8000f8e00ff */
[----:B------:R-:W-:-:S07]  /*0200*/  IMAD.U32 R7, RZ, RZ, UR5 ;  /* 0x00000005ff077e24 */ /* 0x000fce000f8e00ff */
.L_x_75:
[----:B0-----:R-:W-:Y:S01]  /*0210*/  IMAD.WIDE R2, R11, 0x4, R6 ;  /* 0x000000040b027825 */ /* 0x001fe200078e0206 */
[----:B------:R-:W-:-:S03]  /*0220*/  IADD3 R8, PT, PT, R8, 0x8, RZ ;  /* 0x0000000808087810 */ /* 0x000fc60007ffe0ff */
[----:B------:R-:W-:Y:S01]  /*0230*/  VIADD R11, R11, 0x8 ;  /* 0x000000080b0b7836 */ /* 0x000fe20000000000 */
[----:B------:R0:W-:Y:S01]  /*0240*/  STG.E desc[UR6][R2.64+-0x10], R13 ;  /* 0xfffff00d02007986 */ /* 0x0001e2000c101906 */
[----:B------:R-:W-:-:S03]  /*0250*/  ISETP.NE.AND P0, PT, R8, RZ, PT ;  /* 0x000000ff0800720c */ /* 0x000fc60003f05270 */
[----:B------:R0:W-:Y:S04]  /*0260*/  STG.E desc[UR6][R2.64+-0xc], R13 ;  /* 0xfffff40d02007986 */ /* 0x0001e8000c101906 */
[----:B------:R0:W-:Y:S04]  /*0270*/  STG.E desc[UR6][R2.64+-0x8], R13 ;  /* 0xfffff80d02007986 */ /* 0x0001e8000c101906 */
[----:B------:R0:W-:Y:S04]  /*0280*/  STG.E desc[UR6][R2.64+-0x4], R13 ;  /* 0xfffffc0d02007986 */ /* 0x0001e8000c101906 */
[----:B------:R0:W-:Y:S04]  /*0290*/  STG.E desc[UR6][R2.64], R13 ;  /* 0x0000000d02007986 */ /* 0x0001e8000c101906 */
[----:B------:R0:W-:Y:S04]  /*02a0*/  STG.E desc[UR6][R2.64+0x4], R13 ;  /* 0x0000040d02007986 */ /* 0x0001e8000c101906 */
[----:B------:R0:W-:Y:S04]  /*02b0*/  STG.E desc[UR6][R2.64+0x8], R13 ;  /* 0x0000080d02007986 */ /* 0x0001e8000c101906 */
[----:B------:R0:W-:Y:S01]  /*02c0*/  STG.E desc[UR6][R2.64+0xc], R13 ;  /* 0x00000c0d02007986 */ /* 0x0001e2000c101906 */
[----:B------:R-:W-:Y:S05]  /*02d0*/  @P0 BRA `(.L_x_75) ;  /* 0xfffffffc00cc0947 */ /* 0x000fea000383ffff */
.L_x_74:
[----:B------:R-:W-:Y:S05]  /*02e0*/  @!P1 BRA `(.L_x_73) ;  /* 0x0000000000789947 */ /* 0x000fea0003800000 */
[----:B------:R-:W-:Y:S02]  /*02f0*/  ISETP.GE.U32.AND P0, PT, R12, 0x4, PT ;  /* 0x000000040c00780c */ /* 0x000fe40003f06070 */
[----:B------:R-:W-:-:S04]  /*0300*/  LOP3.LUT R8, R10, 0x3, RZ, 0xc0, !PT ;  /* 0x000000030a087812 */ /* 0x000fc800078ec0ff */
[----:B------:R-:W-:-:S07]  /*0310*/  ISETP.NE.AND P1, PT, R8, RZ, PT ;  /* 0x000000ff0800720c */ /* 0x000fce0003f25270 */
[----:B------:R-:W-:Y:S06]  /*0320*/  @!P0 BRA `(.L_x_76) ;  /* 0x0000000000248947 */ /* 0x000fec0003800000 */
[----:B0-----:R-:W0:Y:S01]  /*0330*/  LDC.64 R2, c[0x0][0x3b0] ;  /* 0x0000ec00ff027b82 */ /* 0x001e220000000a00 */
[----:B------:R-:W-:Y:S02]  /*0340*/  IMAD.IADD R7, R4, 0x1, R5 ;  /* 0x0000000104077824 */ /* 0x000fe400078e0205 */
[----:B------:R-:W-:Y:S02]  /*0350*/  IMAD.MOV.U32 R11, RZ, RZ, 0x7fc00000 ;  /* 0x7fc00000ff0b7424 */ /* 0x000fe400078e00ff */
[----:B------:R-:W-:Y:S02]  /*0360*/  VIADD R5, R5, 0x4 ;  /* 0x0000000405057836 */ /* 0x000fe40000000000 */
[----:B0-----:R-:W-:-:S05]  /*0370*/  IMAD.WIDE R2, R7, 0x4, R2 ;  /* 0x0000000407027825 */ /* 0x001fca00078e0202 */
[----:B------:R1:W-:Y:S04]  /*0380*/  STG.E desc[UR6][R2.64], R11 ;  /* 0x0000000b02007986 */ /* 0x0003e8000c101906 */
[----:B------:R1:W-:Y:S04]  /*0390*/  STG.E desc[UR6][R2.64+0x4], R11 ;  /* 0x0000040b02007986 */ /* 0x0003e8000c101906 */
[----:B------:R1:W-:Y:S04]  /*03a0*/  STG.E desc[UR6][R2.64+0x8], R11 ;  /* 0x0000080b02007986 */ /* 0x0003e8000c101906 */
[----:B------:R1:W-:Y:S02]  /*03b0*/  STG.E desc[UR6][R2.64+0xc], R11 ;  /* 0x00000c0b02007986 */ /* 0x0003e4000c101906 */
.L_x_76:
[----:B------:R-:W-:Y:S05]  /*03c0*/  @!P1 BRA `(.L_x_73) ;  /* 0x0000000000409947 */ /* 0x000fea0003800000 */
[----:B01----:R-:W-:Y:S02]  /*03d0*/  LOP3.LUT R2, R10, 0x1, RZ, 0xc0, !PT ;  /* 0x000000010a027812 */ /* 0x003fe400078ec0ff */
[----:B------:R-:W-:Y:S02]  /*03e0*/  ISETP.NE.AND P0, PT, R8, 0x1, PT ;  /* 0x000000010800780c */ /* 0x000fe40003f05270 */
[----:B------:R-:W-:-:S13]  /*03f0*/  ISETP.NE.U32.AND P1, PT, R2, 0x1, PT ;  /* 0x000000010200780c */ /* 0x000fda0003f25070 */
[----:B------:R-:W0:Y:S01]  /*0400*/  @!P1 LDC.64 R6, c[0x0][0x3b0] ;  /* 0x0000ec00ff069b82 */ /* 0x000e220000000a00 */
[----:B------:R-:W-:Y:S05]  /*0410*/  @!P0 BRA `(.L_x_77) ;  /* 0x00000000001c8947 */ /* 0x000fea0003800000 */
[----:B------:R-:W1:Y:S01]  /*0420*/  LDC.64 R2, c[0x0][0x3b0] ;  /* 0x0000ec00ff027b82 */ /* 0x000e620000000a00 */
[----:B------:R-:W-:Y:S01]  /*0430*/  IMAD.IADD R11, R4, 0x1, R5 ;  /* 0x00000001040b7824 */ /* 0x000fe200078e0205 */
[----:B------:R-:W-:Y:S01]  /*0440*/  IADD3 R5, PT, PT, R5, 0x2, RZ ;  /* 0x0000000205057810 */ /* 0x000fe20007ffe0ff */
[----:B------:R-:W-:Y:S02]  /*0450*/  IMAD.MOV.U32 R13, RZ, RZ, 0x7fc00000 ;  /* 0x7fc00000ff0d7424 */ /* 0x000fe400078e00ff */
[----:B-1----:R-:W-:-:S05]  /*0460*/  IMAD.WIDE R2, R11, 0x4, R2 ;  /* 0x000000040b027825 */ /* 0x002fca00078e0202 */
[----:B------:R1:W-:Y:S04]  /*0470*/  STG.E desc[UR6][R2.64], R13 ;  /* 0x0000000d02007986 */ /* 0x0003e8000c101906 */
[----:B------:R1:W-:Y:S02]  /*0480*/  STG.E desc[UR6][R2.64+0x4], R13 ;  /* 0x0000040d02007986 */ /* 0x0003e4000c101906 */
.L_x_77:
[----:B-1----:R-:W-:Y:S02]  /*0490*/  @!P1 IMAD.IADD R3, R4, 0x1, R5 ;  /* 0x0000000104039824 */ /* 0x002fe400078e0205 */
[----:B------:R-:W-:Y:S02]  /*04a0*/  @!P1 IMAD.MOV.U32 R5, RZ, RZ, 0x7fc00000 ;  /* 0x7fc00000ff059424 */ /* 0x000fe400078e00ff */
[----:B0-----:R-:W-:-:S05]  /*04b0*/  @!P1 IMAD.WIDE R2, R3, 0x4, R6 ;  /* 0x0000000403029825 */ /* 0x001fca00078e0206 */
[----:B------:R2:W-:Y:S02]  /*04c0*/  @!P1 STG.E desc[UR6][R2.64], R5 ;  /* 0x0000000502009986 */ /* 0x0005e4000c101906 */
.L_x_73:
[----:B012--5:R-:W-:-:S04]  /*04d0*/  VIMNMX R2, PT, PT, R0, R9, PT ;  /* 0x0000000900027248 */ /* 0x027fc80003fe0100 */
[----:B------:R-:W-:-:S04]  /*04e0*/  ISETP.GE.AND P0, PT, R2, 0x1, PT ;  /* 0x000000010200780c */ /* 0x000fc80003f06270 */
[----:B------:R-:W-:-:S13]  /*04f0*/  ISETP.GT.OR P0, PT, R0, R10, !P0 ;  /* 0x0000000a0000720c */ /* 0x000fda0004704670 */
[----:B------:R-:W-:Y:S05]  /*0500*/  @P0 EXIT ;  /* 0x000000000000094d */ /* 0x000fea0003800000 */
[----:B------:R-:W0:Y:S02]  /*0510*/  LDCU UR4, c[0x0][0x394] ;  /* 0x00007280ff0477ac */ /* 0x000e240008000800 */
[----:B0-----:R-:W-:-:S05]  /*0520*/  VIADD R5, R0, UR4 ;  /* 0x0000000400057c36 */ /* 0x001fca0008000000 */
[----:B------:R-:W-:-:S13]  /*0530*/  ISETP.GE.AND P0, PT, R5, R10, PT ;  /* 0x0000000a0500720c */ /* 0x000fda0003f06270 */
[----:B------:R-:W-:Y:S05]  /*0540*/  @P0 EXIT ;  /* 0x000000000000094d */ /* 0x000fea0003800000 */
[----:B------:R-:W-:Y:S01]  /*0550*/  VIADD R10, R9, 0x1 ;  /* 0x00000001090a7836 */ /* 0x000fe20000000000 */
[----:B------:R-:W-:Y:S01]  /*0560*/  BSSY.RECONVERGENT B0, `(.L_x_78) ;  /* 0x0000015000007945 */ /* 0x000fe20003800200 */
[----:B------:R-:W-:-:S04]  /*0570*/  IMAD.MOV.U32 R2, RZ, RZ, 0x1 ;  /* 0x00000001ff027424 */ /* 0x000fc800078e00ff */
[----:B------:R-:W0:Y:S08]  /*0580*/  I2F.F64.U32 R10, R10 ;  /* 0x0000000a000a7312 */ /* 0x000e300000201800 */
[----:B0-----:R-:W0:Y:S02]  /*0590*/  MUFU.RCP64H R3, R11 ;  /* 0x0000000b00037308 */ /* 0x001e240000001800 */
[----:B0-----:R-:W-:-:S08]  /*05a0*/  DFMA R6, -R10, R2, 1 ;  /* 0x3ff000000a06742b */ /* 0x001fd00000000102 */
        /* <DEDUP_REMOVED lines=10> */
[----:B------:R-:W-:Y:S01]  /*0650*/  IMAD.MOV.U32 R14, RZ, RZ, RZ ;  /* 0x000000ffff0e7224 */ /* 0x000fe200078e00ff */
[----:B------:R-:W-:Y:S02]  /*0660*/  MOV R13, 0x40000000 ;  /* 0x40000000000d7802 */ /* 0x000fe40000000f00 */
[----:B------:R-:W-:-:S07]  /*0670*/  MOV R12, 0x690 ;  /* 0x00000690000c7802 */ /* 0x000fce0000000f00 */
[----:B------:R-:W-:Y:S05]  /*0680*/  CALL.REL.NOINC `($__internal_2_$__cuda_sm20_div_rn_f64_full) ;  /* 0x0000001c00a47944 */ /* 0x000fea0003c00000 */
[----:B------:R-:W-:Y:S02]  /*0690*/  IMAD.MOV.U32 R2, RZ, RZ, R11 ;  /* 0x000000ffff027224 */ /* 0x000fe400078e000b */
[----:B------:R-:W-:-:S07]  /*06a0*/  IMAD.MOV.U32 R3, RZ, RZ, R10 ;  /* 0x000000ffff037224 */ /* 0x000fce00078e000a */
.L_x_79:
[----:B------:R-:W-:Y:S05]  /*06b0*/  BSYNC.RECONVERGENT B0 ;  /* 0x0000000000007941 */ /* 0x000fea0003800200 */
.L_x_78:
[----:B------:R-:W0:Y:S01]  /*06c0*/  LDC.64 R8, c[0x0][0x390] ;  /* 0x0000e400ff087b82 */ /* 0x000e220000000a00 */
[----:B------:R-:W1:Y:S01]  /*06d0*/  I2F.F64.U32 R32, R0 ;  /* 0x0000000000207312 */ /* 0x000e620000201800 */
[----:B------:R-:W2:Y:S01]  /*06e0*/  LDCU.64 UR4, c[0x0][0x3b0] ;  /* 0x00007600ff0477ac */ /* 0x000ea20008000a00 */
[----:B------:R-:W-:Y:S01]  /*06f0*/  BSSY.RECONVERGENT B0, `(.L_x_80) ;  /* 0x0000177000007945 */ /* 0x000fe20003800200 */
[----:B------:R-:W-:Y:S01]  /*0700*/  DADD R34, -R2, 1 ;  /* 0x3ff0000002227429 */ /* 0x000fe20000000100 */
[----:B------:R-:W-:Y:S01]  /*0710*/  CS2R R30, SRZ ;  /* 0x00000000001e7805 */ /* 0x000fe2000001ff00 */
[----:B-1----:R-:W-:Y:S01]  /*0720*/  DMUL R32, R32, R32 ;  /* 0x0000002020207228 */ /* 0x002fe20000000000 */
[----:B0-----:R-:W-:Y:S01]  /*0730*/  IADD3 R6, PT, PT, R9, R0, -R8 ;  /* 0x0000000009067210 */ /* 0x001fe20007ffe808 */
[----:B------:R-:W-:-:S03]  /*0740*/  IMAD.IADD R9, R8, 0x1, -R5 ;  /* 0x0000000108097824 */ /* 0x000fc600078e0a05 */
[----:B------:R-:W-:Y:S02]  /*0750*/  ISETP.GT.U32.AND P0, PT, R6, -0x4, PT ;  /* 0xfffffffc0600780c */ /* 0x000fe40003f04070 */
[----:B------:R-:W-:Y:S02]  /*0760*/  PRMT R6, RZ, 0x7610, R6 ;  /* 0x00007610ff067816 */ /* 0x000fe40000000006 */
[----:B------:R-:W-:-:S09]  /*0770*/  LOP3.LUT R7, R9, 0x3, RZ, 0xc0, !PT ;  /* 0x0000000309077812 */ /* 0x000fd200078ec0ff */
[----:B--2---:R-:W-:Y:S05]  /*0780*/  @P0 BRA `(.L_x_81) ;  /* 0x0000001400b40947 */ /* 0x004fea0003800000 */
[----:B------:R-:W0:Y:S01]  /*0790*/  LDCU.128 UR8, c[0x0][0x380] ;  /* 0x00007000ff0877ac */ /* 0x000e220008000c00 */
[C---:B------:R-:W-:Y:S01]  /*07a0*/  IMAD.WIDE R10, R0.reuse, 0x8, RZ ;  /* 0x00000008000a7825 */ /* 0x040fe200078e02ff */
[----:B------:R-:W-:Y:S02]  /*07b0*/  LOP3.LUT R9, R9, 0xfffffffc, RZ, 0xc0, !PT ;  /* 0xfffffffc09097812 */ /* 0x000fe400078ec0ff */
[----:B------:R-:W-:Y:S02]  /*07c0*/  CS2R R30, SRZ ;  /* 0x00000000001e7805 */ /* 0x000fe4000001ff00 */
[----:B------:R-:W-:Y:S01]  /*07d0*/  PRMT R6, RZ, 0x7610, R6 ;  /* 0x00007610ff067816 */ /* 0x000fe20000000006 */
[----:B------:R-:W-:-:S04]  /*07e0*/  IMAD.WIDE R12, R0, 0x4, RZ ;  /* 0x00000004000c7825 */ /* 0x000fc800078e02ff */
[----:B------:R-:W-:Y:S02]  /*07f0*/  IMAD.IADD R8, R4, 0x1, R5 ;  /* 0x0000000104087824 */ /* 0x000fe400078e0205 */
[----:B------:R-:W-:Y:S01]  /*0800*/  IMAD.MOV R9, RZ, RZ, -R9 ;  /* 0x000000ffff097224 */ /* 0x000fe200078e0a09 */
[----:B0-----:R-:W-:Y:S02]  /*0810*/  IADD3 R28, P0, PT, -R10, UR10, RZ ;  /* 0x0000000a0a1c7c10 */ /* 0x001fe4000ff1e1ff */
[----:B------:R-:W-:Y:S02]  /*0820*/  IADD3 R26, P1, PT, -R12, UR8, RZ ;  /* 0x000000080c1a7c10 */ /* 0x000fe4000ff3e1ff */
[----:B------:R-:W-:Y:S02]  /*0830*/  IADD3.X R29, PT, PT, ~R11, UR11, RZ, P0, !PT ;  /* 0x0000000b0b1d7c10 */ /* 0x000fe400087fe5ff */
[----:B------:R-:W-:-:S09]  /*0840*/  IADD3.X R27, PT, PT, ~R13, UR9, RZ, P1, !PT ;  /* 0x000000090d1b7c10 */ /* 0x000fd20008ffe5ff */
.L_x_107:
[----:B0-----:R-:W0:Y:S01]  /*0850*/  LDC.64 R22, c[0x0][0x388] ;  /* 0x0000e200ff167b82 */ /* 0x001e220000000a00 */
[----:B------:R-:W-:-:S05]  /*0860*/  IMAD.WIDE R24, R5, 0x8, R28 ;  /* 0x0000000805187825 */ /* 0x000fca00078e021c */
[----:B------:R-:W2:Y:S02]  /*0870*/  LDG.E.64.CONSTANT R10, desc[UR6][R24.64] ;  /* 0x00000006180a7981 */ /* 0x000ea4000c1e9b00 */
[----:B-1----:R-:W1:Y:S08]  /*0880*/  LDC.64 R38, c[0x0][0x3b0] ;  /* 0x0000ec00ff267b82 */ /* 0x002e700000000a00 */
[----:B------:R-:W3:Y:S01]  /*0890*/  LDC.64 R18, c[0x0][0x380] ;  /* 0x0000e000ff127b82 */ /* 0x000ee20000000a00 */
[----:B0-----:R-:W-:-:S05]  /*08a0*/  IMAD.WIDE R22, R5, 0x8, R22 ;  /* 0x0000000805167825 */ /* 0x001fca00078e0216 */
[----:B------:R-:W2:Y:S01]  /*08b0*/  LDG.E.64.CONSTANT R44, desc[UR6][R22.64] ;  /* 0x00000006162c7981 */ /* 0x000ea2000c1e9b00 */
[----:B------:R-:W-:Y:S01]  /*08c0*/  VIADD R9, R9, 0x4 ;  /* 0x0000000409097836 */ /* 0x000fe20000000000 */
[----:B------:R-:W-:Y:S01]  /*08d0*/  SHF.R.S32.HI R43, RZ, 0x1f, R5 ;  /* 0x0000001fff2b7819 */ /* 0x000fe20000011405 */
[----:B------:R-:W-:Y:S01]  /*08e0*/  BSSY.RECONVERGENT B2, `(.L_x_82) ;  /* 0x0000058000027945 */ /* 0x000fe20003800200 */
[C---:B------:R-:W-:Y:S01]  /*08f0*/  IADD3 R42, P2, PT, R4.reuse, R5, RZ ;  /* 0x00000005042a7210 */ /* 0x040fe20007f5e0ff */
[----:B------:R-:W-:Y:S01]  /*0900*/  IMAD.WIDE R20, R5, 0x4, R26 ;  /* 0x0000000405147825 */ /* 0x000fe200078e021a */
[----:B------:R-:W-:Y:S02]  /*0910*/  ISETP.NE.AND P1, PT, R9, RZ, PT ;  /* 0x000000ff0900720c */ /* 0x000fe40003f25270 */
[----:B------:R-:W-:Y:S01]  /*0920*/  LEA.HI.X.SX32 R43, R4, R43, 0x1, P2 ;  /* 0x0000002b042b7211 */ /* 0x000fe200010f0eff */
[----:B-1----:R-:W-:-:S04]  /*0930*/  IMAD.WIDE R38, R8, 0x4, R38 ;  /* 0x0000000408267825 */ /* 0x002fc800078e0226 */
[----:B---3--:R-:W-:Y:S01]  /*0940*/  IMAD.WIDE R18, R5, 0x4, R18 ;  /* 0x0000000405127825 */ /* 0x008fe200078e0212 */
[----:B--2---:R-:W-:-:S08]  /*0950*/  DADD R44, R44, -R10 ;  /* 0x000000002c2c7229 */ /* 0x004fd0000000080a */
[----:B------:R-:W-:-:S14]  /*0960*/  DSETP.GT.AND P0, PT, R44, RZ, PT ;  /* 0x000000ff2c00722a */ /* 0x000fdc0003f04000 */
[----:B------:R-:W-:Y:S05]  /*0970*/  @!P0 BRA `(.L_x_83) ;  /* 0x0000000400308947 */ /* 0x000fea0003800000 */
[----:B------:R-:W2:Y:S04]  /*0980*/  LDG.E.CONSTANT R16, desc[UR6][R18.64] ;  /* 0x0000000612107981 */ /* 0x000ea8000c1e9900 */
[----:B------:R-:W3:Y:S01]  /*0990*/  LDG.E.CONSTANT R17, desc[UR6][R20.64] ;  /* 0x0000000614117981 */ /* 0x000ee2000c1e9900 */
[----:B------:R-:W-:Y:S01]  /*09a0*/  IMAD.MOV.U32 R48, RZ, RZ, 0x0 ;  /* 0x00000000ff307424 */ /* 0x000fe200078e00ff */
[----:B------:R-:W-:Y:S01]  /*09b0*/  BSSY.RECONVERGENT B1, `(.L_x_84) ;  /* 0x0000021000017945 */ /* 0x000fe20003800200 */
[----:B------:R-:W-:Y:S01]  /*09c0*/  IMAD.MOV.U32 R49, RZ, RZ, 0x3fd80000 ;  /* 0x3fd80000ff317424 */ /* 0x000fe200078e00ff */
[----:B--2---:R-:W-:Y:S08]  /*09d0*/  F2F.F64.F32 R10, R16 ;  /* 0x00000010000a7310 */ /* 0x004ff00000201800 */
[----:B---3--:R-:W0:Y:S02]  /*09e0*/  F2F.F64.F32 R36, R17 ;  /* 0x0000001100247310 */ /* 0x008e240000201800 */
[----:B0-----:R-:W-:-:S08]  /*09f0*/  DADD R36, -R36, R10 ;  /* 0x0000000024247229 */ /* 0x001fd0000000010a */
[----:B------:R-:W-:-:S06]  /*0a00*/  DFMA R14, R36, R36, R32 ;  /* 0x00000024240e722b */ /* 0x000fcc0000000020 */
        /* <DEDUP_REMOVED lines=14> */
[----:B------:R-:W-:Y:S01]  /*0af0*/  IMAD.MOV.U32 R17, RZ, RZ, R14 ;  /* 0x000000ffff117224 */ /* 0x000fe200078e000e */
[----:B------:R-:W-:Y:S01]  /*0b00*/  MOV R16, R15 ;  /* 0x0000000f00107202 */ /* 0x000fe20000000f00 */
[----:B------:R-:W-:Y:S02]  /*0b10*/  IMAD.MOV.U32 R11, RZ, RZ, R10 ;  /* 0x000000ffff0b7224 */ /* 0x000fe400078e000a */
[----:B------:R-:W-:Y:S02]  /*0b20*/  IMAD.MOV.U32 R15, RZ, RZ, R12 ;  /* 0x000000ffff0f7224 */ /* 0x000fe400078e000c */
[----:B------:R-:W-:Y:S02]  /*0b30*/  IMAD.MOV.U32 R14, RZ, RZ, R13 ;  /* 0x000000ffff0e7224 */ /* 0x000fe400078e000d */
[----:B------:R-:W-:Y:S01]  /*0b40*/  IMAD.MOV.U32 R10, RZ, RZ, R41 ;  /* 0x000000ffff0a7224 */ /* 0x000fe200078e0029 */
[----:B------:R-:W-:Y:S01]  /*0b50*/  MOV R41, 0xba0 ;  /* 0x00000ba000297802 */ /* 0x000fe20000000f00 */
[----:B------:R-:W-:-:S02]  /*0b60*/  IMAD.MOV.U32 R40, RZ, RZ, R48 ;  /* 0x000000ffff287224 */ /* 0x000fc400078e0030 */
[----:B------:R-:W-:Y:S02]  /*0b70*/  IMAD.MOV.U32 R13, RZ, RZ, R46 ;  /* 0x000000ffff0d7224 */ /* 0x000fe400078e002e */
[----:B------:R-:W-:-:S07]  /*0b80*/  IMAD.MOV.U32 R12, RZ, RZ, R47 ;  /* 0x000000ffff0c7224 */ /* 0x000fce00078e002f */
[----:B------:R-:W-:Y:S05]  /*0b90*/  CALL.REL.NOINC `($__internal_3_$__cuda_sm20_dsqrt_rn_f64_mediumpath_v1) ;  /* 0x0000001c00ec7944 */ /* 0x000fea0003c00000 */
[----:B------:R-:W-:Y:S01]  /*0ba0*/  MOV R16, R11 ;  /* 0x0000000b00107202 */ /* 0x000fe20000000f00 */
[----:B------:R-:W-:-:S07]  /*0bb0*/  IMAD.MOV.U32 R17, RZ, RZ, R10 ;  /* 0x000000ffff117224 */ /* 0x000fce00078e000a */
.L_x_85:
[----:B------:R-:W-:Y:S05]  /*0bc0*/  BSYNC.RECONVERGENT B1 ;  /* 0x0000000000017941 */ /* 0x000fea0003800200 */
.L_x_84:
[----:B------:R-:W0:Y:S01]  /*0bd0*/  MUFU.RCP64H R11, R45 ;  /* 0x0000002d000b7308 */ /* 0x000e220000001800 */
[----:B------:R-:W-:Y:S01]  /*0be0*/  IMAD.MOV.U32 R10, RZ, RZ, 0x1 ;  /* 0x00000001ff0a7424 */ /* 0x000fe200078e00ff */
[----:B------:R-:W-:Y:S01]  /*0bf0*/  FSETP.GEU.AND P2, PT, |R17|, 6.5827683646048100446e-37, PT ;  /* 0x036000001100780b */ /* 0x000fe20003f4e200 */
[----:B------:R-:W-:Y:S04]  /*0c00*/  BSSY.RECONVERGENT B3, `(.L_x_86) ;  /* 0x0000015000037945 */ /* 0x000fe80003800200 */
[----:B0-----:R-:W-:-:S08]  /*0c10*/  DFMA R12, -R44, R10, 1 ;  /* 0x3ff000002c0c742b */ /* 0x001fd0000000010a */
[----:B------:R-:W-:-:S08]  /*0c20*/  DFMA R12, R12, R12, R12 ;  /* 0x0000000c0c0c722b */ /* 0x000fd0000000000c */
[----:B------:R-:W-:-:S08]  /*0c30*/  DFMA R12, R10, R12, R10 ;  /* 0x0000000c0a0c722b */ /* 0x000fd0000000000a */
[----:B------:R-:W-:-:S08]  /*0c40*/  DFMA R10, -R44, R12, 1 ;  /* 0x3ff000002c0a742b */ /* 0x000fd0000000010c */
[----:B------:R-:W-:-:S08]  /*0c50*/  DFMA R10, R12, R10, R12 ;  /* 0x0000000a0c0a722b */ /* 0x000fd0000000000c */
[----:B------:R-:W-:-:S08]  /*0c60*/  DMUL R12, R10, R16 ;  /* 0x000000100a0c7228 */ /* 0x000fd00000000000 */
[----:B------:R-:W-:-:S08]  /*0c70*/  DFMA R14, -R44, R12, R16 ;  /* 0x0000000c2c0e722b */ /* 0x000fd00000000110 */
[----:B------:R-:W-:-:S10]  /*0c80*/  DFMA R10, R10, R14, R12 ;  /* 0x0000000e0a0a722b */ /* 0x000fd4000000000c */
[----:B------:R-:W-:-:S05]  /*0c90*/  FFMA R12, RZ, R45, R11 ;  /* 0x0000002dff0c7223 */ /* 0x000fca000000000b */
[----:B------:R-:W-:-:S13]  /*0ca0*/  FSETP.GT.AND P0, PT, |R12|, 1.469367938527859385e-39, PT ;  /* 0x001000000c00780b */ /* 0x000fda0003f04200 */
[----:B------:R-:W-:Y:S05]  /*0cb0*/  @P0 BRA P2, `(.L_x_87) ;  /* 0x0000000000240947 */ /* 0x000fea0001000000 */
[----:B------:R-:W-:Y:S01]  /*0cc0*/  IMAD.MOV.U32 R14, RZ, RZ, R16 ;  /* 0x000000ffff0e7224 */ /* 0x000fe200078e0010 */
[----:B------:R-:W-:Y:S01]  /*0cd0*/  MOV R12, 0xd20 ;  /* 0x00000d20000c7802 */ /* 0x000fe20000000f00 */
[----:B------:R-:W-:Y:S02]  /*0ce0*/  IMAD.MOV.U32 R13, RZ, RZ, R17 ;  /* 0x000000ffff0d7224 */ /* 0x000fe400078e0011 */
[----:B------:R-:W-:Y:S02]  /*0cf0*/  IMAD.MOV.U32 R10, RZ, RZ, R44 ;  /* 0x000000ffff0a7224 */ /* 0x000fe400078e002c */
[----:B------:R-:W-:-:S07]  /*0d00*/  IMAD.MOV.U32 R11, RZ, RZ, R45 ;  /* 0x000000ffff0b7224 */ /* 0x000fce00078e002d */
[----:B------:R-:W-:Y:S05]  /*0d10*/  CALL.REL.NOINC `($__internal_2_$__cuda_sm20_div_rn_f64_full) ;  /* 0x0000001800007944 */ /* 0x000fea0003c00000 */
[----:B------:R-:W-:-:S04]  /*0d20*/  LOP3.LUT R11, R11, R10, RZ, 0x3c, !PT ;  /* 0x0000000a0b0b7212 */ /* 0x000fc800078e3cff */
[----:B------:R-:W-:-:S04]  /*0d30*/  LOP3.LUT R10, R11, R10, RZ, 0x3c, !PT ;  /* 0x0000000a0b0a7212 */ /* 0x000fc800078e3cff */
[----:B------:R-:W-:-:S07]  /*0d40*/  LOP3.LUT R11, R11, R10, RZ, 0x3c, !PT ;  /* 0x0000000a0b0b7212 */ /* 0x000fce00078e3cff */
.L_x_87:
[----:B------:R-:W-:Y:S05]  /*0d50*/  BSYNC.RECONVERGENT B3 ;  /* 0x0000000000037941 */ /* 0x000fea0003800200 */
.L_x_86:
[----:B------:R-:W-:Y:S02]  /*0d60*/  DMUL R10, R10, 100 ;  /* 0x405900000a0a7828 */ /* 0x000fe40000000000 */
[----:B------:R-:W-:Y:S02]  /*0d70*/  DSETP.GT.AND P0, PT, R36, RZ, PT ;  /* 0x000000ff2400722a */ /* 0x000fe40003f04000 */
[----:B------:R-:W-:-:S04]  /*0d80*/  DMUL R30, R34, R30 ;  /* 0x0000001e221e7228 */ /* 0x000fc80000000000 */
[----:B------:R-:W-:-:S10]  /*0d90*/  DADD R12, -RZ, -R10 ;  /* 0x00000000ff0c7229 */ /* 0x000fd4000000090a */
[----:B------:R-:W-:Y:S02]  /*0da0*/  FSEL R10, R10, R12, P0 ;  /* 0x0000000c0a0a7208 */ /* 0x000fe40000000000 */
[----:B------:R-:W-:Y:S02]  /*0db0*/  FSEL R11, R11, R13, P0 ;  /* 0x0000000d0b0b7208 */ /* 0x000fe40000000000 */
[----:B------:R-:W-:Y:S02]  /*0dc0*/  LOP3.LUT P0, RZ, R6, 0xff, RZ, 0xc0, !PT ;  /* 0x000000ff06ff7812 */ /* 0x000fe4000780c0ff */
[----:B------:R-:W-:Y:S02]  /*0dd0*/  MOV R6, 0x1 ;  /* 0x0000000100067802 */ /* 0x000fe40000000f00 */
[----:B------:R-:W-:-:S10]  /*0de0*/  DFMA R30, R2, R10, R30 ;  /* 0x0000000a021e722b */ /* 0x000fd4000000001e */
[----:B------:R-:W-:Y:S02]  /*0df0*/  FSEL R30, R10, R30, !P0 ;  /* 0x0000001e0a1e7208 */ /* 0x000fe40004000000 */
[----:B------:R-:W-:-:S04]  /*0e00*/  FSEL R31, R11, R31, !P0 ;  /* 0x0000001f0b1f7208 */ /* 0x000fc80004000000 */
[----:B------:R-:W0:Y:S02]  /*0e10*/  F2F.F32.F64 R11, R30 ;  /* 0x0000001e000b7310 */ /* 0x000e240000301000 */
[----:B0-----:R1:W-:Y:S01]  /*0e20*/  STG.E desc[UR6][R38.64], R11 ;  /* 0x0000000b26007986 */ /* 0x0013e2000c101906 */
[----:B------:R-:W-:Y:S05]  /*0e30*/  BRA `(.L_x_88) ;  /* 0x0000000000087947 */ /* 0x000fea0003800000 */
.L_x_83:
[----:B------:R-:W-:-:S05]  /*0e40*/  IMAD.MOV.U32 R11, RZ, RZ, 0x7fc00000 ;  /* 0x7fc00000ff0b7424 */ /* 0x000fca00078e00ff */
[----:B------:R0:W-:Y:S02]  /*0e50*/  STG.E desc[UR6][R38.64], R11 ;  /* 0x0000000b26007986 */ /* 0x0001e4000c101906 */
.L_x_88:
[----:B------:R-:W-:Y:S05]  /*0e60*/  BSYNC.RECONVERGENT B2 ;  /* 0x0000000000027941 */ /* 0x000fea0003800200 */
.L_x_82:
[----:B------:R-:W2:Y:S04]  /*0e70*/  LDG.E.64.CONSTANT R44, desc[UR6][R22.64+0x8] ;  /* 0x00000806162c7981 */ /* 0x000ea8000c1e9b00 */
[----:B01----:R-:W2:Y:S01]  /*0e80*/  LDG.E.64.CONSTANT R10, desc[UR6][R24.64+0x8] ;  /* 0x00000806180a7981 */ /* 0x003ea2000c1e9b00 */
[C---:B------:R-:W-:Y:S01]  /*0e90*/  LEA R36, P2, R42.reuse, UR4, 0x2 ;  /* 0x000000042a247c11 */ /* 0x040fe2000f8410ff */
[----:B------:R-:W-:Y:S03]  /*0ea0*/  BSSY.RECONVERGENT B2, `(.L_x_89) ;  /* 0x0000052000027945 */ /* 0x000fe60003800200 */
[----:B------:R-:W-:Y:S01]  /*0eb0*/  LEA.HI.X R37, R42, UR5, R43, 0x2, P2 ;  /* 0x000000052a257c11 */ /* 0x000fe200090f142b */
[----:B--2---:R-:W-:-:S08]  /*0ec0*/  DADD R44, R44, -R10 ;  /* 0x000000002c2c7229 */ /* 0x004fd0000000080a */
[----:B------:R-:W-:-:S14]  /*0ed0*/  DSETP.GT.AND P0, PT, R44, RZ, PT ;  /* 0x000000ff2c00722a */ /* 0x000fdc0003f04000 */
[----:B------:R-:W-:-:S05]  /*0ee0*/  @!P0 IMAD.MOV.U32 R11, RZ, RZ, 0x7fc00000 ;  /* 0x7fc00000ff0b8424 */ /* 0x000fca00078e00ff */
[----:B------:R0:W-:Y:S01]  /*0ef0*/  @!P0 STG.E desc[UR6][R36.64+0x4], R11 ;  /* 0x0000040b24008986 */ /* 0x0001e2000c101906 */
[----:B------:R-:W-:Y:S05]  /*0f00*/  @!P0 BRA `(.L_x_90) ;  /* 0x00000004002c8947 */ /* 0x000fea0003800000 */
[----:B------:R-:W0:Y:S04]  /*0f10*/  LDG.E.CONSTANT R16, desc[UR6][R18.64+0x4] ;  /* 0x0000040612107981 */ /* 0x000e28000c1e9900 */
[----:B------:R-:W2:Y:S01]  /*0f20*/  LDG.E.CONSTANT R17, desc[UR6][R20.64+0x4] ;  /* 0x0000040614117981 */ /* 0x000ea2000c1e9900 */
[----:B------:R-:W-:Y:S01]  /*0f30*/  IMAD.MOV.U32 R46, RZ, RZ, 0x0 ;  /* 0x00000000ff2e7424 */ /* 0x000fe200078e00ff */
[----:B------:R-:W-:Y:S01]  /*0f40*/  BSSY.RECONVERGENT B1, `(.L_x_91) ;  /* 0x0000021000017945 */ /* 0x000fe20003800200 */
[----:B------:R-:W-:Y:S01]  /*0f50*/  IMAD.MOV.U32 R47, RZ, RZ, 0x3fd80000 ;  /* 0x3fd80000ff2f7424 */ /* 0x000fe200078e00ff */
[----:B0-----:R-:W-:Y:S08]  /*0f60*/  F2F.F64.F32 R10, R16 ;  /* 0x00000010000a7310 */ /* 0x001ff00000201800 */
[----:B--2---:R-:W0:Y:S02]  /*0f70*/  F2F.F64.F32 R38, R17 ;  /* 0x0000001100267310 */ /* 0x004e240000201800 */
[----:B0-----:R-:W-:-:S08]  /*0f80*/  DADD R38, -R38, R10 ;  /* 0x0000000026267229 */ /* 0x001fd0000000010a */
[----:B------:R-:W-:-:S06]  /*0f90*/  DFMA R14, R38, R38, R32 ;  /* 0x00000026260e722b */ /* 0x000fcc0000000020 */
        /* <DEDUP_REMOVED lines=9> */
[----:B------:R-:W-:Y:S01]  /*1030*/  VIADD R41, R47, 0xfff00000 ;  /* 0xfff000002f297836 */ /* 0x000fe20000000000 */
[----:B------:R-:W-:-:S05]  /*1040*/  MOV R40, R46 ;  /* 0x0000002e00287202 */ /* 0x000fca0000000f00 */
[----:B------:R-:W-:-:S08]  /*1050*/  DFMA R12, R42, -R42, R14 ;  /* 0x8000002a2a0c722b */ /* 0x000fd0000000000e */
[----:B------:R-:W-:Y:S01]  /*1060*/  DFMA R16, R12, R40, R42 ;  /* 0x000000280c10722b */ /* 0x000fe2000000002a */
[----:B------:R-:W-:Y:S10]  /*1070*/  @!P0 BRA `(.L_x_92) ;  /* 0x0000000000348947 */ /* 0x000ff40003800000 */
[----:B------:R-:W-:Y:S02]  /*1080*/  IMAD.MOV.U32 R17, RZ, RZ, R14 ;  /* 0x000000ffff117224 */ /* 0x000fe400078e000e */
[----:B------:R-:W-:Y:S02]  /*1090*/  IMAD.MOV.U32 R16, RZ, RZ, R15 ;  /* 0x000000ffff107224 */ /* 0x000fe400078e000f */
[----:B------:R-:W-:Y:S02]  /*10a0*/  IMAD.MOV.U32 R11, RZ, RZ, R10 ;  /* 0x000000ffff0b7224 */ /* 0x000fe400078e000a */
[----:B------:R-:W-:Y:S01]  /*10b0*/  IMAD.MOV.U32 R15, RZ, RZ, R12 ;  /* 0x000000ffff0f7224 */ /* 0x000fe200078e000c */
[----:B------:R-:W-:Y:S01]  /*10c0*/  MOV R12, R43 ;  /* 0x0000002b000c7202 */ /* 0x000fe20000000f00 */
[----:B------:R-:W-:Y:S02]  /*10d0*/  IMAD.MOV.U32 R14, RZ, RZ, R13 ;  /* 0x000000ffff0e7224 */ /* 0x000fe400078e000d */
[----:B------:R-:W-:Y:S01]  /*10e0*/  IMAD.MOV.U32 R10, RZ, RZ, R41 ;  /* 0x000000ffff0a7224 */ /* 0x000fe200078e0029 */
[----:B------:R-:W-:Y:S01]  /*10f0*/  MOV R41, 0x1130 ;  /* 0x0000113000297802 */ /* 0x000fe20000000f00 */
[----:B------:R-:W-:-:S02]  /*1100*/  IMAD.MOV.U32 R40, RZ, RZ, R46 ;  /* 0x000000ffff287224 */ /* 0x000fc400078e002e */
[----:B------:R-:W-:-:S07]  /*1110*/  IMAD.MOV.U32 R13, RZ, RZ, R42 ;  /* 0x000000ffff0d7224 */ /* 0x000fce00078e002a */
[----:B------:R-:W-:Y:S05]  /*1120*/  CALL.REL.NOINC `($__internal_3_$__cuda_sm20_dsqrt_rn_f64_mediumpath_v1) ;  /* 0x0000001800887944 */ /* 0x000fea0003c00000 */
[----:B------:R-:W-:Y:S02]  /*1130*/  IMAD.MOV.U32 R16, RZ, RZ, R11 ;  /* 0x000000ffff107224 */ /* 0x000fe400078e000b */
[----:B------:R-:W-:-:S07]  /*1140*/  IMAD.MOV.U32 R17, RZ, RZ, R10 ;  /* 0x000000ffff117224 */ /* 0x000fce00078e000a */
.L_x_92:
[----:B------:R-:W-:Y:S05]  /*1150*/  BSYNC.RECONVERGENT B1 ;  /* 0x0000000000017941 */ /* 0x000fea0003800200 */
.L_x_91:
        /* <DEDUP_REMOVED lines=16> */
[----:B------:R-:W-:Y:S01]  /*1260*/  MOV R13, R17 ;  /* 0x00000011000d7202 */ /* 0x000fe20000000f00 */
[----:B------:R-:W-:Y:S01]  /*1270*/  IMAD.MOV.U32 R10, RZ, RZ, R44 ;  /* 0x000000ffff0a7224 */ /* 0x000fe200078e002c */
[----:B------:R-:W-:Y:S01]  /*1280*/  MOV R12, 0x12b0 ;  /* 0x000012b0000c7802 */ /* 0x000fe20000000f00 */
[----:B------:R-:W-:-:S07]  /*1290*/  IMAD.MOV.U32 R11, RZ, RZ, R45 ;  /* 0x000000ffff0b7224 */ /* 0x000fce00078e002d */
[----:B------:R-:W-:Y:S05]  /*12a0*/  CALL.REL.NOINC `($__internal_2_$__cuda_sm20_div_rn_f64_full) ;  /* 0x00000010009c7944 */ /* 0x000fea0003c00000 */
[----:B------:R-:W-:-:S04]  /*12b0*/  LOP3.LUT R11, R11, R10, RZ, 0x3c, !PT ;  /* 0x0000000a0b0b7212 */ /* 0x000fc800078e3cff */
[----:B------:R-:W-:-:S04]  /*12c0*/  LOP3.LUT R10, R11, R10, RZ, 0x3c, !PT ;  /* 0x0000000a0b0a7212 */ /* 0x000fc800078e3cff */
[----:B------:R-:W-:-:S07]  /*12d0*/  LOP3.LUT R11, R11, R10, RZ, 0x3c, !PT ;  /* 0x0000000a0b0b7212 */ /* 0x000fce00078e3cff */
.L_x_94:
[----:B------:R-:W-:Y:S05]  /*12e0*/  BSYNC.RECONVERGENT B3 ;  /* 0x0000000000037941 */ /* 0x000fea0003800200 */
.L_x_93:
[----:B------:R-:W-:Y:S02]  /*12f0*/  DMUL R10, R10, 100 ;  /* 0x405900000a0a7828 */ /* 0x000fe40000000000 */
[----:B------:R-:W-:Y:S02]  /*1300*/  DSETP.GT.AND P0, PT, R38, RZ, PT ;  /* 0x000000ff2600722a */ /* 0x000fe40003f04000 */
[----:B------:R-:W-:-:S04]  /*1310*/  DMUL R30, R34, R30 ;  /* 0x0000001e221e7228 */ /* 0x000fc80000000000 */
[----:B------:R-:W-:-:S10]  /*1320*/  DADD R12, -RZ, -R10 ;  /* 0x00000000ff0c7229 */ /* 0x000fd4000000090a */
[----:B------:R-:W-:Y:S02]  /*1330*/  FSEL R12, R10, R12, P0 ;  /* 0x0000000c0a0c7208 */ /* 0x000fe40000000000 */
[----:B------:R-:W-:Y:S02]  /*1340*/  FSEL R13, R11, R13, P0 ;  /* 0x0000000d0b0d7208 */ /* 0x000fe40000000000 */
[----:B------:R-:W-:Y:S01]  /*1350*/  LOP3.LUT P0, RZ, R6, 0xff, RZ, 0xc0, !PT ;  /* 0x000000ff06ff7812 */ /* 0x000fe2000780c0ff */
[----:B------:R-:W-:-:S03]  /*1360*/  IMAD.MOV.U32 R6, RZ, RZ, 0x1 ;  /* 0x00000001ff067424 */ /* 0x000fc600078e00ff */
[----:B------:R-:W-:-:S10]  /*1370*/  DFMA R10, R2, R12, R30 ;  /* 0x0000000c020a722b */ /* 0x000fd4000000001e */
[----:B------:R-:W-:Y:S02]  /*1380*/  FSEL R30, R12, R10, !P0 ;  /* 0x0000000a0c1e7208 */ /* 0x000fe40004000000 */
[----:B------:R-:W-:-:S04]  /*1390*/  FSEL R31, R13, R11, !P0 ;  /* 0x0000000b0d1f7208 */ /* 0x000fc80004000000 */
[----:B------:R-:W0:Y:S02]  /*13a0*/  F2F.F32.F64 R11, R30 ;  /* 0x0000001e000b7310 */ /* 0x000e240000301000 */
[----:B0-----:R1:W-:Y:S02]  /*13b0*/  STG.E desc[UR6][R36.64+0x4], R11 ;  /* 0x0000040b24007986 */ /* 0x0013e4000c101906 */
.L_x_90:
[----:B------:R-:W-:Y:S05]  /*13c0*/  BSYNC.RECONVERGENT B2 ;  /* 0x0000000000027941 */ /* 0x000fea0003800200 */
.L_x_89:
[----:B------:R-:W2:Y:S04]  /*13d0*/  LDG.E.64.CONSTANT R42, desc[UR6][R22.64+0x10] ;  /* 0x00001006162a7981 */ /* 0x000ea8000c1e9b00 */
[----:B01----:R-:W2:Y:S01]  /*13e0*/  LDG.E.64.CONSTANT R10, desc[UR6][R24.64+0x10] ;  /* 0x00001006180a7981 */ /* 0x003ea2000c1e9b00 */
[----:B------:R-:W-:Y:S01]  /*13f0*/  BSSY.RECONVERGENT B2, `(.L_x_95) ;  /* 0x0000051000027945 */ /* 0x000fe20003800200 */
        /* <DEDUP_REMOVED lines=8> */
[----:B------:R-:W-:Y:S01]  /*1480*/  MOV R47, 0x3fd80000 ;  /* 0x3fd80000002f7802 */ /* 0x000fe20000000f00 */
[----:B------:R-:W-:Y:S01]  /*1490*/  BSSY.RECONVERGENT B1, `(.L_x_97) ;  /* 0x0000020000017945 */ /* 0x000fe20003800200 */
        /* <DEDUP_REMOVED lines=29> */
[----:B------:R-:W-:Y:S01]  /*1670*/  IMAD.MOV.U32 R16, RZ, RZ, R11 ;  /* 0x000000ffff107224 */ /* 0x000fe200078e000b */
[----:B------:R-:W-:-:S07]  /*1680*/  MOV R17, R10 ;  /* 0x0000000a00117202 */ /* 0x000fce0000000f00 */
.L_x_98:
[----:B------:R-:W-:Y:S05]  /*1690*/  BSYNC.RECONVERGENT B1 ;  /* 0x0000000000017941 */ /* 0x000fea0003800200 */
.L_x_97:
        /* <DEDUP_REMOVED lines=24> */
.L_x_100:
[----:B------:R-:W-:Y:S05]  /*1820*/  BSYNC.RECONVERGENT B3 ;  /* 0x0000000000037941 */ /* 0x000fea0003800200 */
.L_x_99:
        /* <DEDUP_REMOVED lines=12> */
[----:B0-----:R1:W-:Y:S02]  /*18f0*/  STG.E desc[UR6][R36.64+0x8], R11 ;  /* 0x0000080b24007986 */ /* 0x0013e4000c101906 */
.L_x_96:
[----:B------:R-:W-:Y:S05]  /*1900*/  BSYNC.RECONVERGENT B2 ;  /* 0x0000000000027941 */ /* 0x000fea0003800200 */
.L_x_95:
[----:B------:R-:W2:Y:S04]  /*1910*/  LDG.E.64.CONSTANT R22, desc[UR6][R22.64+0x18] ;  /* 0x0000180616167981 */ /* 0x000ea8000c1e9b00 */
[----:B------:R-:W2:Y:S04]  /*1920*/  LDG.E.64.CONSTANT R24, desc[UR6][R24.64+0x18] ;  /* 0x0000180618187981 */ /* 0x000ea8000c1e9b00 */
[----:B------:R-:W0:Y:S04]  /*1930*/  LDG.E.CONSTANT R10, desc[UR6][R18.64+0xc] ;  /* 0x00000c06120a7981 */ /* 0x000e28000c1e9900 */
[----:B------:R2:W3:Y:S01]  /*1940*/  LDG.E.CONSTANT R12, desc[UR6][R20.64+0xc] ;  /* 0x00000c06140c7981 */ /* 0x0004e2000c1e9900 */
[----:B------:R-:W-:Y:S01]  /*1950*/  BSSY.RECONVERGENT B2, `(.L_x_101) ;  /* 0x000004d000027945 */ /* 0x000fe20003800200 */
[----:B--2---:R-:W-:Y:S01]  /*1960*/  DADD R20, R22, -R24 ;  /* 0x0000000016147229 */ /* 0x004fe20000000818 */
[----:B01----:R-:W-:Y:S07]  /*1970*/  F2F.F64.F32 R10, R10 ;  /* 0x0000000a000a7310 */ /* 0x003fee0000201800 */
[----:B------:R-:W-:Y:S01]  /*1980*/  DSETP.GT.AND P0, PT, R20, RZ, PT ;  /* 0x000000ff1400722a */ /* 0x000fe20003f04000 */
[----:B---3--:R-:W0:-:S13]  /*1990*/  F2F.F64.F32 R12, R12 ;  /* 0x0000000c000c7310 */ /* 0x008e1a0000201800 */
[----:B------:R-:W-:-:S05]  /*19a0*/  @!P0 IMAD.MOV.U32 R15, RZ, RZ, 0x7fc00000 ;  /* 0x7fc00000ff0f8424 */ /* 0x000fca00078e00ff */
[----:B------:R1:W-:Y:S01]  /*19b0*/  @!P0 STG.E desc[UR6][R36.64+0xc], R15 ;  /* 0x00000c0f24008986 */ /* 0x0003e2000c101906 */
[----:B0-----:R-:W-:Y:S01]  /*19c0*/  DADD R18, R10, -R12 ;  /* 0x000000000a127229 */ /* 0x001fe2000000080c */
[----:B------:R-:W-:Y:S10]  /*19d0*/  @!P0 BRA `(.L_x_102) ;  /* 0x0000000400108947 */ /* 0x000ff40003800000 */
[----:B------:R-:W-:Y:S01]  /*19e0*/  DFMA R12, R18, R18, R32 ;  /* 0x00000012120c722b */ /* 0x000fe20000000020 */
[----:B------:R-:W-:Y:S01]  /*19f0*/  IMAD.MOV.U32 R16, RZ, RZ, 0x0 ;  /* 0x00000000ff107424 */ /* 0x000fe200078e00ff */
[----:B------:R-:W-:Y:S01]  /*1a00*/  BSSY.RECONVERGENT B1, `(.L_x_103) ;  /* 0x000001c000017945 */ /* 0x000fe20003800200 */
[----:B------:R-:W-:-:S03]  /*1a10*/  IMAD.MOV.U32 R17, RZ, RZ, 0x3fd80000 ;  /* 0x3fd80000ff117424 */ /* 0x000fc600078e00ff */
        /* <DEDUP_REMOVED lines=14> */
[----:B------:R-:W-:Y:S01]  /*1b00*/  IMAD.MOV.U32 R17, RZ, RZ, R12 ;  /* 0x000000ffff117224 */ /* 0x000fe200078e000c */
[----:B------:R-:W-:Y:S01]  /*1b10*/  MOV R12, R25 ;  /* 0x00000019000c7202 */ /* 0x000fe20000000f00 */
[----:B------:R-:W-:Y:S01]  /*1b20*/  IMAD.MOV.U32 R16, RZ, RZ, R13 ;  /* 0x000000ffff107224 */ /* 0x000fe200078e000d */
[----:B------:R-:W-:Y:S01]  /*1b30*/  MOV R41, 0x1ba0 ;  /* 0x00001ba000297802 */ /* 0x000fe20000000f00 */
[----:B------:R-:W-:Y:S02]  /*1b40*/  IMAD.MOV.U32 R11, RZ, RZ, R10 ;  /* 0x000000ffff0b7224 */ /* 0x000fe400078e000a */
[----:B------:R-:W-:Y:S02]  /*1b50*/  IMAD.MOV.U32 R15, RZ, RZ, R38 ;  /* 0x000000ffff0f7224 */ /* 0x000fe400078e0026 */
[----:B------:R-:W-:Y:S02]  /*1b60*/  IMAD.MOV.U32 R14, RZ, RZ, R39 ;  /* 0x000000ffff0e7224 */ /* 0x000fe400078e0027 */
[----:B------:R-:W-:-:S02]  /*1b70*/  IMAD.MOV.U32 R13, RZ, RZ, R24 ;  /* 0x000000ffff0d7224 */ /* 0x000fc400078e0018 */
[----:B------:R-:W-:-:S07]  /*1b80*/  IMAD.MOV.U32 R10, RZ, RZ, R23 ;  /* 0x000000ffff0a7224 */ /* 0x000fce00078e0017 */
[----:B------:R-:W-:Y:S05]  /*1b90*/  CALL.REL.NOINC `($__internal_3_$__cuda_sm20_dsqrt_rn_f64_mediumpath_v1) ;  /* 0x0000000c00ec7944 */ /* 0x000fea0003c00000 */
[----:B------:R-:W-:Y:S02]  /*1ba0*/  IMAD.MOV.U32 R14, RZ, RZ, R11 ;  /* 0x000000ffff0e7224 */ /* 0x000fe400078e000b */
[----:B------:R-:W-:-:S07]  /*1bb0*/  IMAD.MOV.U32 R15, RZ, RZ, R10 ;  /* 0x000000ffff0f7224 */ /* 0x000fce00078e000a */
.L_x_104:
[----:B------:R-:W-:Y:S05]  /*1bc0*/  BSYNC.RECONVERGENT B1 ;  /* 0x0000000000017941 */ /* 0x000fea0003800200 */
.L_x_103:
        /* <DEDUP_REMOVED lines=23> */
.L_x_106:
[----:B------:R-:W-:Y:S05]  /*1d40*/  BSYNC.RECONVERGENT B3 ;  /* 0x0000000000037941 */ /* 0x000fea0003800200 */
.L_x_105:
        /* <DEDUP_REMOVED lines=13> */
.L_x_102:
[----:B------:R-:W-:Y:S05]  /*1e20*/  BSYNC.RECONVERGENT B2 ;  /* 0x0000000000027941 */ /* 0x000fea0003800200 */
.L_x_101:
[----:B------:R-:W-:Y:S02]  /*1e30*/  VIADD R5, R5, 0x4 ;  /* 0x0000000405057836 */ /* 0x000fe40000000000 */
[----:B------:R-:W-:Y:S01]  /*1e40*/  VIADD R8, R8, 0x4 ;  /* 0x0000000408087836 */ /* 0x000fe20000000000 */
[----:B------:R-:W-:Y:S06]  /*1e50*/  @P1 BRA `(.L_x_107) ;  /* 0xffffffe8007c1947 */ /* 0x000fec000383ffff */
.L_x_81:
[----:B------:R-:W-:Y:S05]  /*1e60*/  BSYNC.RECONVERGENT B0 ;  /* 0x0000000000007941 */ /* 0x000fea0003800200 */
.L_x_80:
[----:B------:R-:W-:-:S13]  /*1e70*/  ISETP.NE.AND P0, PT, R7, RZ, PT ;  /* 0x000000ff0700720c */ /* 0x000fda0003f05270 */
[----:B------:R-:W-:Y:S05]  /*1e80*/  @!P0 EXIT ;  /* 0x000000000000894d */ /* 0x000fea0003800000 */
[----:B------:R-:W2:Y:S01]  /*1e90*/  LDCU.128 UR8, c[0x0][0x380] ;  /* 0x00007000ff0877ac */ /* 0x000ea20008000c00 */
[----:B------:R-:W-:Y:S01]  /*1ea0*/  IMAD.WIDE R8, R0, 0x8, RZ ;  /* 0x0000000800087825 */ /* 0x000fe200078e02ff */
[----:B------:R-:W-:-:S03]  /*1eb0*/  IADD3 R4, PT, PT, R4, R5, RZ ;  /* 0x0000000504047210 */ /* 0x000fc60007ffe0ff */
[----:B0-----:R-:W-:-:S04]  /*1ec0*/  IMAD.WIDE R10, R0, 0x4, RZ ;  /* 0x00000004000a7825 */ /* 0x001fc800078e02ff */
[----:B------:R-:W-:Y:S01]  /*1ed0*/  IMAD.MOV R7, RZ, RZ, -R7 ;  /* 0x000000ffff077224 */ /* 0x000fe200078e0a07 */
[----:B--2---:R-:W-:Y:S02]  /*1ee0*/  IADD3 R8, P0, PT, -R8, UR10, RZ ;  /* 0x0000000a08087c10 */ /* 0x004fe4000ff1e1ff */
[----:B------:R-:W-:Y:S02]  /*1ef0*/  IADD3 R18, P1, PT, -R10, UR8, RZ ;  /* 0x000000080a127c10 */ /* 0x000fe4000ff3e1ff */
[----:B------:R-:W-:Y:S02]  /*1f00*/  IADD3.X R9, PT, PT, ~R9, UR11, RZ, P0, !PT ;  /* 0x0000000b09097c10 */ /* 0x000fe400087fe5ff */
[----:B------:R-:W-:-:S09]  /*1f10*/  IADD3.X R19, PT, PT, ~R11, UR9, RZ, P1, !PT ;  /* 0x000000090b137c10 */ /* 0x000fd20008ffe5ff */
.L_x_114:
[----:B0-----:R-:W0:Y:S01]  /*1f20*/  LDC.64 R12, c[0x0][0x388] ;  /* 0x0000e200ff0c7b82 */ /* 0x001e220000000a00 */
[----:B-1----:R-:W-:-:S06]  /*1f30*/  IMAD.WIDE R10, R5, 0x8, R8 ;  /* 0x00000008050a7825 */ /* 0x002fcc00078e0208 */
[----:B------:R-:W2:Y:S01]  /*1f40*/  LDG.E.64.CONSTANT R10, desc[UR6][R10.64] ;  /* 0x000000060a0a7981 */ /* 0x000ea2000c1e9b00 */
[----:B------:R-:W3:Y:S01]  /*1f50*/  LDC.64 R22, c[0x0][0x3b0] ;  /* 0x0000ec00ff167b82 */ /* 0x000ee20000000a00 */
[----:B0-----:R-:W-:-:S06]  /*1f60*/  IMAD.WIDE R12, R5, 0x8, R12 ;  /* 0x00000008050c7825 */ /* 0x001fcc00078e020c */
[----:B------:R-:W2:Y:S01]  /*1f70*/  LDG.E.64.CONSTANT R12, desc[UR6][R12.64] ;  /* 0x000000060c0c7981 */ /* 0x000ea2000c1e9b00 */
[----:B---3--:R-:W-:Y:S01]  /*1f80*/  IMAD.WIDE R22, R4, 0x4, R22 ;  /* 0x0000000404167825 */ /* 0x008fe200078e0216 */
[----:B------:R-:W-:Y:S03]  /*1f90*/  BSSY.RECONVERGENT B0, `(.L_x_108) ;  /* 0x0000054000007945 */ /* 0x000fe60003800200 */
[----:B------:R-:W-:-:S05]  /*1fa0*/  VIADD R7, R7, 0x1 ;  /* 0x0000000107077836 */ /* 0x000fca0000000000 */
[----:B------:R-:W-:Y:S01]  /*1fb0*/  ISETP.NE.AND P1, PT, R7, RZ, PT ;  /* 0x000000ff0700720c */ /* 0x000fe20003f25270 */
[----:B--2---:R-:W-:-:S08]  /*1fc0*/  DADD R24, R12, -R10 ;  /* 0x000000000c187229 */ /* 0x004fd0000000080a */
[----:B------:R-:W-:-:S14]  /*1fd0*/  DSETP.GT.AND P0, PT, R24, RZ, PT ;  /* 0x000000ff1800722a */ /* 0x000fdc0003f04000 */
[----:B-1----:R-:W-:-:S05]  /*1fe0*/  @!P0 IMAD.MOV.U32 R15, RZ, RZ, 0x7fc00000 ;  /* 0x7fc00000ff0f8424 */ /* 0x002fca00078e00ff */
[----:B------:R0:W-:Y:S01]  /*1ff0*/  @!P0 STG.E desc[UR6][R22.64], R15 ;  /* 0x0000000f16008986 */ /* 0x0001e2000c101906 */
[----:B------:R-:W-:Y:S05]  /*2000*/  @!P0 BRA `(.L_x_109) ;  /* 0x0000000400308947 */ /* 0x000fea0003800000 */
[----:B------:R-:W1:Y:S01]  /*2010*/  LDC.64 R12, c[0x0][0x380] ;  /* 0x0000e000ff0c7b82 */ /* 0x000e620000000a00 */
[----:B------:R-:W-:-:S06]  /*2020*/  IMAD.WIDE R16, R5, 0x4, R18 ;  /* 0x0000000405107825 */ /* 0x000fcc00078e0212 */
[----:B------:R-:W2:Y:S01]  /*2030*/  LDG.E.CONSTANT R16, desc[UR6][R16.64] ;  /* 0x0000000610107981 */ /* 0x000ea2000c1e9900 */
[----:B-1----:R-:W-:-:S05]  /*2040*/  IMAD.WIDE R12, R5, 0x4, R12 ;  /* 0x00000004050c7825 */ /* 0x002fca00078e020c */
[----:B------:R-:W3:Y:S01]  /*2050*/  LDG.E.CONSTANT R0, desc[UR6][R12.64] ;  /* 0x000000060c007981 */ /* 0x000ee2000c1e9900 */
[----:B------:R-:W-:Y:S01]  /*2060*/  IMAD.MOV.U32 R28, RZ, RZ, 0x0 ;  /* 0x00000000ff1c7424 */ /* 0x000fe200078e00ff */
[----:B------:R-:W-:Y:S01]  /*2070*/  MOV R29, 0x3fd80000 ;  /* 0x3fd80000001d7802 */ /* 0x000fe20000000f00 */
[----:B------:R-:W-:Y:S01]  /*2080*/  BSSY.RECONVERGENT B1, `(.L_x_110) ;  /* 0x000001f000017945 */ /* 0x000fe20003800200 */
[----:B--2---:R-:W-:Y:S08]  /*2090*/  F2F.F64.F32 R20, R16 ;  /* 0x0000001000147310 */ /* 0x004ff00000201800 */
[----:B---3--:R-:W1:Y:S02]  /*20a0*/  F2F.F64.F32 R10, R0 ;  /* 0x00000000000a7310 */ /* 0x008e640000201800 */
[----:B-1----:R-:W-:-:S08]  /*20b0*/  DADD R20, -R20, R10 ;  /* 0x0000000014147229 */ /* 0x002fd0000000010a */
[----:B0-----:R-:W-:-:S06]  /*20c0*/  DFMA R14, R20, R20, R32 ;  /* 0x00000014140e722b */ /* 0x001fcc0000000020 */
[----:B------:R-:W0:Y:S04]  /*20d0*/  MUFU.RSQ64H R11, R15 ;  /* 0x0000000f000b7308 */ /* 0x000e280000001c00 */
[----:B------:R-:W-:-:S06]  /*20e0*/  VIADD R10, R15, 0xfcb00000 ;  /* 0xfcb000000f0a7836 */ /* 0x000fcc0000000000 */
[----:B0-----:R-:W-:-:S08]  /*20f0*/  DMUL R26, R10, R10 ;  /* 0x0000000a0a1a7228 */ /* 0x001fd00000000000 */
[----:B------:R-:W-:-:S08]  /*2100*/  DFMA R26, R14, -R26, 1 ;  /* 0x3ff000000e1a742b */ /* 0x000fd0000000081a */
[----:B------:R-:W-:Y:S02]  /*2110*/  DFMA R12, R26, R28, 0.5 ;  /* 0x3fe000001a0c742b */ /* 0x000fe4000000001c */
[----:B------:R-:W-:-:S08]  /*2120*/  DMUL R26, R10, R26 ;  /* 0x0000001a0a1a7228 */ /* 0x000fd00000000000 */
[----:B------:R-:W-:Y:S01]  /*2130*/  DFMA R40, R12, R26, R10 ;  /* 0x0000001a0c28722b */ /* 0x000fe2000000000a */
[----:B------:R-:W-:-:S07]  /*2140*/  ISETP.GE.U32.AND P0, PT, R10, 0x7ca00000, PT ;  /* 0x7ca000000a00780c */ /* 0x000fce0003f06070 */
        /* <DEDUP_REMOVED lines=16> */
[----:B------:R-:W-:Y:S01]  /*2250*/  IMAD.MOV.U32 R12, RZ, RZ, R11 ;  /* 0x000000ffff0c7224 */ /* 0x000fe200078e000b */
[----:B------:R-:W-:-:S07]  /*2260*/  MOV R13, R10 ;  /* 0x0000000a000d7202 */ /* 0x000fce0000000f00 */
.L_x_111:
[----:B------:R-:W-:Y:S05]  /*2270*/  BSYNC.RECONVERGENT B1 ;  /* 0x0000000000017941 */ /* 0x000fea0003800200 */
.L_x_110:
        /* <DEDUP_REMOVED lines=18> */
[----:B------:R-:W-:-:S07]  /*23a0*/  IMAD.MOV.U32 R11, RZ, RZ, R25 ;  /* 0x000000ffff0b7224 */ /* 0x000fce00078e0019 */
[----:B------:R-:W-:Y:S05]  /*23b0*/  CALL.REL.NOINC `($__internal_2_$__cuda_sm20_div_rn_f64_full) ;  /* 0x0000000000587944 */ /* 0x000fea0003c00000 */
[----:B------:R-:W-:-:S04]  /*23c0*/  LOP3.LUT R11, R11, R10, RZ, 0x3c, !PT ;  /* 0x0000000a0b0b7212 */ /* 0x000fc800078e3cff */
[----:B------:R-:W-:-:S04]  /*23d0*/  LOP3.LUT R10, R11, R10, RZ, 0x3c, !PT ;  /* 0x0000000a0b0a7212 */ /* 0x000fc800078e3cff */
[----:B------:R-:W-:-:S07]  /*23e0*/  LOP3.LUT R11, R11, R10, RZ, 0x3c, !PT ;  /* 0x0000000a0b0b7212 */ /* 0x000fce00078e3cff */
.L_x_113:
[----:B------:R-:W-:Y:S05]  /*23f0*/  BSYNC.RECONVERGENT B2 ;  /* 0x0000000000027941 */ /* 0x000fea0003800200 */
.L_x_112:
        /* <DEDUP_REMOVED lines=13> */
.L_x_109:
[----:B------:R-:W-:Y:S05]  /*24d0*/  BSYNC.RECONVERGENT B0 ;  /* 0x0000000000007941 */ /* 0x000fea0003800200 */
.L_x_108:
[----:B------:R-:W-:Y:S01]  /*24e0*/  IADD3 R5, PT, PT, R5, 0x1, RZ ;  /* 0x0000000105057810 */ /* 0x000fe20007ffe0ff */
[----:B------:R-:W-:Y:S01]  /*24f0*/  VIADD R4, R4, 0x1 ;  /* 0x0000000104047836 */ /* 0x000fe20000000000 */
[----:B------:R-:W-:Y:S06]  /*2500*/  @P1 BRA `(.L_x_114) ;  /* 0xfffffff800841947 */ /* 0x000fec000383ffff */
[----:B------:R-:W-:Y:S05]  /*2510*/  EXIT ;  /* 0x000000000000794d */ /* 0x000fea0003800000 */
        .weak           $__internal_2_$__cuda_sm20_div_rn_f64_full
        .type           $__internal_2_$__cuda_sm20_div_rn_f64_full,@function
        .size           $__internal_2_$__cuda_sm20_div_rn_f64_full,($__internal_3_$__cuda_sm20_dsqrt_rn_f64_mediumpath_v1 - $__internal_2_$__cuda_sm20_div_rn_f64_full)
$__internal_2_$__cuda_sm20_div_rn_f64_full:
[C---:B------:R-:W-:Y:S01]  /*2520*/  FSETP.GEU.AND P0, PT, |R11|.reuse, 1.469367938527859385e-39, PT ;  /* 0x001000000b00780b */ /* 0x040fe20003f0e200 */
[----:B------:R-:W-:Y:S01]  /*2530*/  IMAD.MOV.U32 R40, RZ, RZ, R10 ;  /* 0x000000ffff287224 */ /* 0x000fe200078e000a */
[----:B------:R-:W-:Y:S01]  /*2540*/  LOP3.LUT R15, R11, 0x800fffff, RZ, 0xc0, !PT ;  /* 0x800fffff0b0f7812 */ /* 0x000fe200078ec0ff */
[----:B------:R-:W-:Y:S01]  /*2550*/  IMAD.MOV.U32 R47, RZ, RZ, R13 ;  /* 0x000000ffff2f7224 */ /* 0x000fe200078e000d */
[----:B------:R-:W-:Y:S01]  /*2560*/  BSSY.RECONVERGENT B1, `(.L_x_115) ;  /* 0x000005a000017945 */ /* 0x000fe20003800200 */
[----:B------:R-:W-:Y:S01]  /*2570*/  IMAD.MOV.U32 R44, RZ, RZ, 0x1 ;  /* 0x00000001ff2c7424 */ /* 0x000fe200078e00ff */
[----:B------:R-:W-:Y:S01]  /*2580*/  LOP3.LUT R41, R15, 0x3ff00000, RZ, 0xfc, !PT ;  /* 0x3ff000000f297812 */ /* 0x000fe200078efcff */
[----:B------:R-:W-:Y:S01]  /*2590*/  IMAD.MOV.U32 R46, RZ, RZ, R14 ;  /* 0x000000ffff2e7224 */ /* 0x000fe200078e000e */
[C---:B------:R-:W-:Y:S02]  /*25a0*/  FSETP.GEU.AND P3, PT, |R47|.reuse, 1.469367938527859385e-39, PT ;  /* 0x001000002f00780b */ /* 0x040fe40003f6e200 */
[----:B------:R-:W-:-:S02]  /*25b0*/  LOP3.LUT R13, R47, 0x7ff00000, RZ, 0xc0, !PT ;  /* 0x7ff000002f0d7812 */ /* 0x000fc400078ec0ff */
[----:B------:R-:W-:Y:S01]  /*25c0*/  LOP3.LUT R15, R11, 0x7ff00000, RZ, 0xc0, !PT ;  /* 0x7ff000000b0f7812 */ /* 0x000fe200078ec0ff */
[----:B------:R-:W-:-:S03]  /*25d0*/  @!P0 DMUL R40, R10, 8.98846567431157953865e+307 ;  /* 0x7fe000000a288828 */ /* 0x000fc60000000000 */
[----:B------:R-:W-:-:S03]  /*25e0*/  ISETP.GE.U32.AND P2, PT, R13, R15, PT ;  /* 0x0000000f0d00720c */ /* 0x000fc60003f46070 */
[----:B------:R-:W0:Y:S02]  /*25f0*/  MUFU.RCP64H R45, R41 ;  /* 0x00000029002d7308 */ /* 0x000e240000001800 */
[----:B------:R-:W-:Y:S02]  /*2600*/  @!P3 LOP3.LUT R14, R11, 0x7ff00000, RZ, 0xc0, !PT ;  /* 0x7ff000000b0eb812 */ /* 0x000fe400078ec0ff */
[----:B------:R-:W-:Y:S02]  /*2610*/  @!P0 LOP3.LUT R15, R41, 0x7ff00000, RZ, 0xc0, !PT ;  /* 0x7ff00000290f8812 */ /* 0x000fe400078ec0ff */
[----:B------:R-:W-:Y:S02]  /*2620*/  @!P3 ISETP.GE.U32.AND P4, PT, R13, R14, PT ;  /* 0x0000000e0d00b20c */ /* 0x000fe40003f86070 */
[----:B------:R-:W-:-:S04]  /*2630*/  MOV R14, 0x1ca00000 ;  /* 0x1ca00000000e7802 */ /* 0x000fc80000000f00 */
[C---:B------:R-:W-:Y:S02]  /*2640*/  @!P3 SEL R17, R14.reuse, 0x63400000, !P4 ;  /* 0x634000000e11b807 */ /* 0x040fe40006000000 */
[----:B------:R-:W-:Y:S02]  /*2650*/  SEL R16, R14, 0x63400000, !P2 ;  /* 0x634000000e107807 */ /* 0x000fe40005000000 */
[----:B------:R-:W-:Y:S01]  /*2660*/  @!P3 LOP3.LUT R17, R17, 0x80000000, R47, 0xf8, !PT ;  /* 0x800000001111b812 */ /* 0x000fe200078ef82f */
[----:B0-----:R-:W-:-:S03]  /*2670*/  DFMA R48, R44, -R40, 1 ;  /* 0x3ff000002c30742b */ /* 0x001fc60000000828 */
[----:B------:R-:W-:-:S05]  /*2680*/  @!P3 LOP3.LUT R17, R17, 0x100000, RZ, 0xfc, !PT ;  /* 0x001000001111b812 */ /* 0x000fca00078efcff */
[----:B------:R-:W-:-:S08]  /*2690*/  DFMA R48, R48, R48, R48 ;  /* 0x000000303030722b */ /* 0x000fd00000000030 */
[----:B------:R-:W-:Y:S01]  /*26a0*/  DFMA R44, R44, R48, R44 ;  /* 0x000000302c2c722b */ /* 0x000fe2000000002c */
[----:B------:R-:W-:Y:S01]  /*26b0*/  LOP3.LUT R49, R16, 0x800fffff, R47, 0xf8, !PT ;  /* 0x800fffff10317812 */ /* 0x000fe200078ef82f */
[----:B------:R-:W-:Y:S02]  /*26c0*/  IMAD.MOV.U32 R48, RZ, RZ, R46 ;  /* 0x000000ffff307224 */ /* 0x000fe400078e002e */
[----:B------:R-:W-:-:S04]  /*26d0*/  @!P3 IMAD.MOV.U32 R16, RZ, RZ, RZ ;  /* 0x000000ffff10b224 */ /* 0x000fc800078e00ff */
[----:B------:R-:W-:Y:S02]  /*26e0*/  DFMA R50, R44, -R40, 1 ;  /* 0x3ff000002c32742b */ /* 0x000fe40000000828 */
[----:B------:R-:W-:-:S06]  /*26f0*/  @!P3 DFMA R48, R48, 2, -R16 ;  /* 0x400000003030b82b */ /* 0x000fcc0000000810 */
[----:B------:R-:W-:-:S08]  /*2700*/  DFMA R50, R44, R50, R44 ;  /* 0x000000322c32722b */ /* 0x000fd0000000002c */
[----:B------:R-:W-:-:S08]  /*2710*/  DMUL R16, R50, R48 ;  /* 0x0000003032107228 */ /* 0x000fd00000000000 */
[----:B------:R-:W-:-:S08]  /*2720*/  DFMA R44, R16, -R40, R48 ;  /* 0x80000028102c722b */ /* 0x000fd00000000030 */
[----:B------:R-:W-:Y:S01]  /*2730*/  DFMA R44, R50, R44, R16 ;  /* 0x0000002c322c722b */ /* 0x000fe20000000010 */
[----:B------:R-:W-:Y:S01]  /*2740*/  IMAD.MOV.U32 R16, RZ, RZ, R13 ;  /* 0x000000ffff107224 */ /* 0x000fe200078e000d */
[----:B------:R-:W-:-:S05]  /*2750*/  @!P3 LOP3.LUT R16, R49, 0x7ff00000, RZ, 0xc0, !PT ;  /* 0x7ff000003110b812 */ /* 0x000fca00078ec0ff */
[----:B------:R-:W-:-:S05]  /*2760*/  VIADD R17, R16, 0xffffffff ;  /* 0xffffffff10117836 */ /* 0x000fca0000000000 */
[----:B------:R-:W-:Y:S01]  /*2770*/  ISETP.GT.U32.AND P0, PT, R17, 0x7feffffe, PT ;  /* 0x7feffffe1100780c */ /* 0x000fe20003f04070 */
[----:B------:R-:W-:-:S05]  /*2780*/  VIADD R17, R15, 0xffffffff ;  /* 0xffffffff0f117836 */ /* 0x000fca0000000000 */
[----:B------:R-:W-:-:S13]  /*2790*/  ISETP.GT.U32.OR P0, PT, R17, 0x7feffffe, P0 ;  /* 0x7feffffe1100780c */ /* 0x000fda0000704470 */
[----:B------:R-:W-:Y:S05]  /*27a0*/  @P0 BRA `(.L_x_116) ;  /* 0x0000000000740947 */ /* 0x000fea0003800000 */
[----:B------:R-:W-:-:S04]  /*27b0*/  LOP3.LUT R15, R11, 0x7ff00000, RZ, 0xc0, !PT ;  /* 0x7ff000000b0f7812 */ /* 0x000fc800078ec0ff */
[CC--:B------:R-:W-:Y:S02]  /*27c0*/  VIADDMNMX R16, R13.reuse, -R15.reuse, 0xb9600000, !PT ;  /* 0xb96000000d107446 */ /* 0x0c0fe4000780090f */
[----:B------:R-:W-:Y:S02]  /*27d0*/  ISETP.GE.U32.AND P0, PT, R13, R15, PT ;  /* 0x0000000f0d00720c */ /* 0x000fe40003f06070 */
[----:B------:R-:W-:Y:S02]  /*27e0*/  VIMNMX R16, PT, PT, R16, 0x46a00000, PT ;  /* 0x46a0000010107848 */ /* 0x000fe40003fe0100 */
[----:B------:R-:W-:-:S04]  /*27f0*/  SEL R14, R14, 0x63400000, !P0 ;  /* 0x634000000e0e7807 */ /* 0x000fc80004000000 */
[----:B------:R-:W-:Y:S01]  /*2800*/  IADD3 R14, PT, PT, -R14, R16, RZ ;  /* 0x000000100e0e7210 */ /* 0x000fe20007ffe1ff */
[----:B------:R-:W-:-:S04]  /*2810*/  IMAD.MOV.U32 R16, RZ, RZ, RZ ;  /* 0x000000ffff107224 */ /* 0x000fc800078e00ff */
[----:B------:R-:W-:-:S06]  /*2820*/  VIADD R17, R14, 0x7fe00000 ;  /* 0x7fe000000e117836 */ /* 0x000fcc0000000000 */
[----:B------:R-:W-:-:S10]  /*2830*/  DMUL R50, R44, R16 ;  /* 0x000000102c327228 */ /* 0x000fd40000000000 */
[----:B------:R-:W-:-:S13]  /*2840*/  FSETP.GTU.AND P0, PT, |R51|, 1.469367938527859385e-39, PT ;  /* 0x001000003300780b */ /* 0x000fda0003f0c200 */
[----:B------:R-:W-:Y:S05]  /*2850*/  @P0 BRA `(.L_x_117) ;  /* 0x0000000000a80947 */ /* 0x000fea0003800000 */
[----:B------:R-:W-:-:S06]  /*2860*/  DFMA R40, R44, -R40, R48 ;  /* 0x800000282c28722b */ /* 0x000fcc0000000030 */
[----:B------:R-:W-:-:S04]  /*2870*/  IMAD.MOV.U32 R40, RZ, RZ, RZ ;  /* 0x000000ffff287224 */ /* 0x000fc800078e00ff */
[C---:B------:R-:W-:Y:S02]  /*2880*/  FSETP.NEU.AND P0, PT, R41.reuse, RZ, PT ;  /* 0x000000ff2900720b */ /* 0x040fe40003f0d000 */
[----:B------:R-:W-:-:S04]  /*2890*/  LOP3.LUT R10, R41, 0x80000000, R11, 0x48, !PT ;  /* 0x80000000290a7812 */ /* 0x000fc800078e480b */
[----:B------:R-:W-:-:S07]  /*28a0*/  LOP3.LUT R41, R10, R17, RZ, 0xfc, !PT ;  /* 0x000000110a297212 */ /* 0x000fce00078efcff */
[----:B------:R-:W-:Y:S05]  /*28b0*/  @!P0 BRA `(.L_x_117) ;  /* 0x0000000000908947 */ /* 0x000fea0003800000 */
[----:B------:R-:W-:Y:S01]  /*28c0*/  IMAD.MOV R17, RZ, RZ, -R14 ;  /* 0x000000ffff117224 */ /* 0x000fe200078e0a0e */
[----:B------:R-:W-:Y:S01]  /*28d0*/  IADD3 R14, PT, PT, -R14, -0x43300000, RZ ;  /* 0xbcd000000e0e7810 */ /* 0x000fe20007ffe1ff */
[----:B------:R-:W-:-:S06]  /*28e0*/  IMAD.MOV.U32 R16, RZ, RZ, RZ ;  /* 0x000000ffff107224 */ /* 0x000fcc00078e00ff */
[----:B------:R-:W-:Y:S02]  /*28f0*/  DFMA R16, R50, -R16, R44 ;  /* 0x800000103210722b */ /* 0x000fe4000000002c */
[----:B------:R-:W-:-:S08]  /*2900*/  DMUL.RP R44, R44, R40 ;  /* 0x000000282c2c7228 */ /* 0x000fd00000008000 */
[----:B------:R-:W-:Y:S02]  /*2910*/  FSETP.NEU.AND P0, PT, |R17|, R14, PT ;  /* 0x0000000e1100720b */ /* 0x000fe40003f0d200 */
[----:B------:R-:W-:Y:S02]  /*2920*/  LOP3.LUT R10, R45, R10, RZ, 0x3c, !PT ;  /* 0x0000000a2d0a7212 */ /* 0x000fe400078e3cff */
[----:B------:R-:W-:Y:S02]  /*2930*/  FSEL R11, R44, R50, !P0 ;  /* 0x000000322c0b7208 */ /* 0x000fe40004000000 */
[----:B------:R-:W-:Y:S02]  /*2940*/  FSEL R10, R10, R51, !P0 ;  /* 0x000000330a0a7208 */ /* 0x000fe40004000000 */
[----:B------:R-:W-:-:S03]  /*2950*/  MOV R50, R11 ;  /* 0x0000000b00327202 */ /* 0x000fc60000000f00 */
[----:B------:R-:W-:Y:S01]  /*2960*/  IMAD.MOV.U32 R51, RZ, RZ, R10 ;  /* 0x000000ffff337224 */ /* 0x000fe200078e000a */
[----:B------:R-:W-:Y:S06]  /*2970*/  BRA `(.L_x_117) ;  /* 0x0000000000607947 */ /* 0x000fec0003800000 */
.L_x_116:
[----:B------:R-:W-:-:S14]  /*2980*/  DSETP.NAN.AND P0, PT, R46, R46, PT ;  /* 0x0000002e2e00722a */ /* 0x000fdc0003f08000 */
[----:B------:R-:W-:Y:S05]  /*2990*/  @P0 BRA `(.L_x_118) ;  /* 0x00000000004c0947 */ /* 0x000fea0003800000 */
[----:B------:R-:W-:-:S14]  /*29a0*/  DSETP.NAN.AND P0, PT, R10, R10, PT ;  /* 0x0000000a0a00722a */ /* 0x000fdc0003f08000 */
[----:B------:R-:W-:Y:S05]  /*29b0*/  @P0 BRA `(.L_x_119) ;  /* 0x0000000000340947 */ /* 0x000fea0003800000 */
[----:B------:R-:W-:Y:S01]  /*29c0*/  ISETP.NE.AND P0, PT, R16, R15, PT ;  /* 0x0000000f1000720c */ /* 0x000fe20003f05270 */
[----:B------:R-:W-:Y:S02]  /*29d0*/  IMAD.MOV.U32 R50, RZ, RZ, 0x0 ;  /* 0x00000000ff327424 */ /* 0x000fe400078e00ff */
[----:B------:R-:W-:-:S10]  /*29e0*/  IMAD.MOV.U32 R51, RZ, RZ, -0x80000 ;  /* 0xfff80000ff337424 */ /* 0x000fd400078e00ff */
[----:B------:R-:W-:Y:S05]  /*29f0*/  @!P0 BRA `(.L_x_117) ;  /* 0x0000000000408947 */ /* 0x000fea0003800000 */
[----:B------:R-:W-:Y:S02]  /*2a00*/  ISETP.NE.AND P0, PT, R16, 0x7ff00000, PT ;  /* 0x7ff000001000780c */ /* 0x000fe40003f05270 */
[----:B------:R-:W-:Y:S02]  /*2a10*/  LOP3.LUT R10, R47, 0x80000000, R11, 0x48, !PT ;  /* 0x800000002f0a7812 */ /* 0x000fe400078e480b */
[----:B------:R-:W-:-:S13]  /*2a20*/  ISETP.EQ.OR P0, PT, R15, RZ, !P0 ;  /* 0x000000ff0f00720c */ /* 0x000fda0004702670 */
[----:B------:R-:W-:Y:S01]  /*2a30*/  @P0 LOP3.LUT R11, R10, 0x7ff00000, RZ, 0xfc, !PT ;  /* 0x7ff000000a0b0812 */ /* 0x000fe200078efcff */
[----:B------:R-:W-:Y:S01]  /*2a40*/  @!P0 IMAD.MOV.U32 R50, RZ, RZ, RZ ;  /* 0x000000ffff328224 */ /* 0x000fe200078e00ff */
[----:B------:R-:W-:Y:S01]  /*2a50*/  @P0 MOV R50, RZ ;  /* 0x000000ff00320202 */ /* 0x000fe20000000f00 */
[----:B------:R-:W-:Y:S02]  /*2a60*/  @!P0 IMAD.MOV.U32 R51, RZ, RZ, R10 ;  /* 0x000000ffff338224 */ /* 0x000fe400078e000a */
[----:B------:R-:W-:Y:S01]  /*2a70*/  @P0 IMAD.MOV.U32 R51, RZ, RZ, R11 ;  /* 0x000000ffff330224 */ /* 0x000fe200078e000b */
[----:B------:R-:W-:Y:S06]  /*2a80*/  BRA `(.L_x_117) ;  /* 0x00000000001c7947 */ /* 0x000fec0003800000 */
.L_x_119:
[----:B------:R-:W-:Y:S01]  /*2a90*/  LOP3.LUT R11, R11, 0x80000, RZ, 0xfc, !PT ;  /* 0x000800000b0b7812 */ /* 0x000fe200078efcff */
[----:B------:R-:W-:-:S04]  /*2aa0*/  IMAD.MOV.U32 R50, RZ, RZ, R10 ;  /* 0x000000ffff327224 */ /* 0x000fc800078e000a */
[----:B------:R-:W-:Y:S01]  /*2ab0*/  IMAD.MOV.U32 R51, RZ, RZ, R11 ;  /* 0x000000ffff337224 */ /* 0x000fe200078e000b */
[----:B------:R-:W-:Y:S06]  /*2ac0*/  BRA `(.L_x_117) ;  /* 0x00000000000c7947 */ /* 0x000fec0003800000 */
.L_x_118:
[----:B------:R-:W-:Y:S01]  /*2ad0*/  LOP3.LUT R10, R47, 0x80000, RZ, 0xfc, !PT ;  /* 0x000800002f0a7812 */ /* 0x000fe200078efcff */
[----:B------:R-:W-:-:S04]  /*2ae0*/  IMAD.MOV.U32 R50, RZ, RZ, R46 ;  /* 0x000000ffff327224 */ /* 0x000fc800078e002e */
[----:B------:R-:W-:-:S07]  /*2af0*/  IMAD.MOV.U32 R51, RZ, RZ, R10 ;  /* 0x000000ffff337224 */ /* 0x000fce00078e000a */
.L_x_117:
[----:B------:R-:W-:Y:S05]  /*2b00*/  BSYNC.RECONVERGENT B1 ;  /* 0x0000000000017941 */ /* 0x000fea0003800200 */
.L_x_115:
[----:B------:R-:W-:Y:S01]  /*2b10*/  IMAD.MOV.U32 R13, RZ, RZ, 0x0 ;  /* 0x00000000ff0d7424 */ /* 0x000fe200078e00ff */
[----:B------:R-:W-:Y:S01]  /*2b20*/  MOV R11, R50 ;  /* 0x00000032000b7202 */ /* 0x000fe20000000f00 */
[----:B------:R-:W-:Y:S02]  /*2b30*/  IMAD.MOV.U32 R10, RZ, RZ, R51 ;  /* 0x000000ffff0a7224 */ /* 0x000fe400078e0033 */
[----:B------:R-:W-:Y:S05]  /*2b40*/  RET.REL.NODEC R12 `(pfe_batch_prefix_f32) ;  /* 0xffffffd40c2c7950 */ /* 0x000fea0003c3ffff */
        .weak           $__internal_3_$__cuda_sm20_dsqrt_rn_f64_mediumpath_v1
        .type           $__internal_3_$__cuda_sm20_dsqrt_rn_f64_mediumpath_v1,@function
        .size           $__internal_3_$__cuda_sm20_dsqrt_rn_f64_mediumpath_v1,(.L_x_195 - $__internal_3_$__cuda_sm20_dsqrt_rn_f64_mediumpath_v1)
$__internal_3_$__cuda_sm20_dsqrt_rn_f64_mediumpath_v1:
[----:B------:R-:W-:Y:S01]  /*2b50*/  ISETP.GE.U32.AND P0, PT, R11, -0x3400000, PT ;  /* 0xfcc000000b00780c */ /* 0x000fe20003f06070 */
[----:B------:R-:W-:Y:S01]  /*2b60*/  BSSY.RECONVERGENT B3, `(.L_x_120) ;  /* 0x000002e000037945 */ /* 0x000fe20003800200 */
[----:B------:R-:W-:Y:S01]  /*2b70*/  LOP3.LUT R17, R17, R16, RZ, 0x3c, !PT ;  /* 0x0000001011117212 */ /* 0x000fe200078e3cff */
[----:B------:R-:W-:Y:S01]  /*2b80*/  IMAD.MOV.U32 R11, RZ, RZ, R10 ;  /* 0x000000ffff0b7224 */ /* 0x000fe200078e000a */
[----:B------:R-:W-:Y:S01]  /*2b90*/  LOP3.LUT R15, R15, R14, RZ, 0x3c, !PT ;  /* 0x0000000e0f0f7212 */ /* 0x000fe200078e3cff */
[----:B------:R-:W-:Y:S01]  /*2ba0*/  IMAD.MOV.U32 R10, RZ, RZ, R40 ;  /* 0x000000ffff0a7224 */ /* 0x000fe200078e0028 */
[----:B------:R-:W-:Y:S02]  /*2bb0*/  LOP3.LUT R13, R13, R12, RZ, 0x3c, !PT ;  /* 0x0000000c0d0d7212 */ /* 0x000fe400078e3cff */
[----:B------:R-:W-:Y:S02]  /*2bc0*/  LOP3.LUT R16, R17, R16, RZ, 0x3c, !PT ;  /* 0x0000001011107212 */ /* 0x000fe400078e3cff */
[----:B------:R-:W-:-:S02]  /*2bd0*/  LOP3.LUT R14, R15, R14, RZ, 0x3c, !PT ;  /* 0x0000000e0f0e7212 */ /* 0x000fc400078e3cff */
[----:B------:R-:W-:Y:S02]  /*2be0*/  LOP3.LUT R12, R13, R12, RZ, 0x3c, !PT ;  /* 0x0000000c0d0c7212 */ /* 0x000fe400078e3cff */
[----:B------:R-:W-:Y:S02]  /*2bf0*/  LOP3.LUT R17, R17, R16, RZ, 0x3c, !PT ;  /* 0x0000001011117212 */ /* 0x000fe400078e3cff */
[----:B------:R-:W-:Y:S02]  /*2c00*/  LOP3.LUT R15, R15, R14, RZ, 0x3c, !PT ;  /* 0x0000000e0f0f7212 */ /* 0x000fe400078e3cff */
[----:B------:R-:W-:Y:S01]  /*2c10*/  LOP3.LUT R13, R13, R12, RZ, 0x3c, !PT ;  /* 0x0000000c0d0d7212 */ /* 0x000fe200078e3cff */
[----:B------:R-:W-:Y:S06]  /*2c20*/  @!P0 BRA `(.L_x_121) ;  /* 0x0000000000208947 */ /* 0x000fec0003800000 */
[----:B------:R-:W-:-:S10]  /*2c30*/  DFMA.RM R12, R14, R10, R12 ;  /* 0x0000000a0e0c722b */ /* 0x000fd4000000400c */
[----:B------:R-:W-:-:S05]  /*2c40*/  IADD3 R10, P0, PT, R12, 0x1, RZ ;  /* 0x000000010c0a7810 */ /* 0x000fca0007f1e0ff */
[----:B------:R-:W-:-:S06]  /*2c50*/  IMAD.X R11, RZ, RZ, R13, P0 ;  /* 0x000000ffff0b7224 */ /* 0x000fcc00000e060d */
[----:B------:R-:W-:-:S08]  /*2c60*/  DFMA.RP R16, -R12, R10, R16 ;  /* 0x0000000a0c10722b */ /* 0x000fd00000008110 */
[----:B------:R-:W-:-:S06]  /*2c70*/  DSETP.GT.AND P0, PT, R16, RZ, PT ;  /* 0x000000ff1000722a */ /* 0x000fcc0003f04000 */
[----:B------:R-:W-:Y:S02]  /*2c80*/  FSEL R12, R10, R12, P0 ;  /* 0x0000000c0a0c7208 */ /* 0x000fe40000000000 */
[----:B------:R-:W-:Y:S01]  /*2c90*/  FSEL R13, R11, R13, P0 ;  /* 0x0000000d0b0d7208 */ /* 0x000fe20000000000 */
[----:B------:R-:W-:Y:S06]  /*2ca0*/  BRA `(.L_x_122) ;  /* 0x0000000000647947 */ /* 0x000fec0003800000 */
.L_x_121:
[----:B------:R-:W-:-:S14]  /*2cb0*/  DSETP.NE.AND P0, PT, R16, RZ, PT ;  /* 0x000000ff1000722a */ /* 0x000fdc0003f05000 */
[----:B------:R-:W-:Y:S05]  /*2cc0*/  @!P0 BRA `(.L_x_123) ;  /* 0x0000000000588947 */ /* 0x000fea0003800000 */
[----:B------:R-:W-:-:S13]  /*2cd0*/  ISETP.GE.AND P0, PT, R17, RZ, PT ;  /* 0x000000ff1100720c */ /* 0x000fda0003f06270 */
[----:B------:R-:W-:Y:S01]  /*2ce0*/  @!P0 MOV R12, 0x0 ;  /* 0x00000000000c8802 */ /* 0x000fe20000000f00 */
[----:B------:R-:W-:Y:S01]  /*2cf0*/  @!P0 IMAD.MOV.U32 R13, RZ, RZ, -0x80000 ;  /* 0xfff80000ff0d8424 */ /* 0x000fe200078e00ff */
[----:B------:R-:W-:Y:S06]  /*2d00*/  @!P0 BRA `(.L_x_122) ;  /* 0x00000000004c8947 */ /* 0x000fec0003800000 */
[----:B------:R-:W-:-:S13]  /*2d10*/  ISETP.GT.AND P0, PT, R17, 0x7fefffff, PT ;  /* 0x7fefffff1100780c */ /* 0x000fda0003f04270 */
[----:B------:R-:W-:Y:S05]  /*2d20*/  @P0 BRA `(.L_x_123) ;  /* 0x0000000000400947 */ /* 0x000fea0003800000 */
[----:B------:R-:W-:Y:S01]  /*2d30*/  DMUL R16, R16, 8.11296384146066816958e+31 ;  /* 0x4690000010107828 */ /* 0x000fe20000000000 */
[----:B------:R-:W-:Y:S02]  /*2d40*/  IMAD.MOV.U32 R14, RZ, RZ, RZ ;  /* 0x000000ffff0e7224 */ /* 0x000fe400078e00ff */
[----:B------:R-:W-:Y:S02]  /*2d50*/  IMAD.MOV.U32 R10, RZ, RZ, 0x0 ;  /* 0x00000000ff0a7424 */ /* 0x000fe400078e00ff */
[----:B------:R-:W-:Y:S01]  /*2d60*/  IMAD.MOV.U32 R11, RZ, RZ, 0x3fd80000 ;  /* 0x3fd80000ff0b7424 */ /* 0x000fe200078e00ff */
[----:B------:R-:W0:Y:S02]  /*2d70*/  MUFU.RSQ64H R15, R17 ;  /* 0x00000011000f7308 */ /* 0x000e240000001c00 */
[----:B0-----:R-:W-:-:S08]  /*2d80*/  DMUL R12, R14, R14 ;  /* 0x0000000e0e0c7228 */ /* 0x001fd00000000000 */
[----:B------:R-:W-:-:S08]  /*2d90*/  DFMA R12, R16, -R12, 1 ;  /* 0x3ff00000100c742b */ /* 0x000fd0000000080c */
[----:B------:R-:W-:Y:S02]  /*2da0*/  DFMA R10, R12, R10, 0.5 ;  /* 0x3fe000000c0a742b */ /* 0x000fe4000000000a */
[----:B------:R-:W-:-:S08]  /*2db0*/  DMUL R12, R14, R12 ;  /* 0x0000000c0e0c7228 */ /* 0x000fd00000000000 */
[----:B------:R-:W-:-:S08]  /*2dc0*/  DFMA R12, R10, R12, R14 ;  /* 0x0000000c0a0c722b */ /* 0x000fd0000000000e */
[----:B------:R-:W-:Y:S02]  /*2dd0*/  DMUL R10, R16, R12 ;  /* 0x0000000c100a7228 */ /* 0x000fe40000000000 */
[----:B------:R-:W-:-:S06]  /*2de0*/  VIADD R13, R13, 0xfff00000 ;  /* 0xfff000000d0d7836 */ /* 0x000fcc0000000000 */
[----:B------:R-:W-:-:S08]  /*2df0*/  DFMA R16, R10, -R10, R16 ;  /* 0x8000000a0a10722b */ /* 0x000fd00000000010 */
[----:B------:R-:W-:-:S10]  /*2e00*/  DFMA R12, R12, R16, R10 ;  /* 0x000000100c0c722b */ /* 0x000fd4000000000a */
[----:B------:R-:W-:Y:S01]  /*2e10*/  IADD3 R13, PT, PT, R13, -0x3500000, RZ ;  /* 0xfcb000000d0d7810 */ /* 0x000fe20007ffe0ff */
[----:B------:R-:W-:Y:S06]  /*2e20*/  BRA `(.L_x_122) ;  /* 0x0000000000047947 */ /* 0x000fec0003800000 */
.L_x_123:
[----:B------:R-:W-:-:S11]  /*2e30*/  DADD R12, R16, R16 ;  /* 0x00000000100c7229 */ /* 0x000fd60000000010 */
.L_x_122:
[----:B------:R-:W-:Y:S05]  /*2e40*/  BSYNC.RECONVERGENT B3 ;  /* 0x0000000000037941 */ /* 0x000fea0003800200 */
.L_x_120:
[----:B------:R-:W-:Y:S02]  /*2e50*/  IMAD.MOV.U32 R11, RZ, RZ, R12 ;  /* 0x000000ffff0b7224 */ /* 0x000fe400078e000c */
[----:B------:R-:W-:Y:S02]  /*2e60*/  IMAD.MOV.U32 R10, RZ, RZ, R13 ;  /* 0x000000ffff0a7224 */ /* 0x000fe400078e000d */
[----:B------:R-:W-:Y:S02]  /*2e70*/  IMAD.MOV.U32 R12, RZ, RZ, R41 ;  /* 0x000000ffff0c7224 */ /* 0x000fe400078e0029 */
[----:B------:R-:W-:-:S04]  /*2e80*/  IMAD.MOV.U32 R13, RZ, RZ, 0x0 ;  /* 0x00000000ff0d7424 */ /* 0x000fc800078e00ff */
[----:B------:R-:W-:Y:S05]  /*2e90*/  RET.REL.NODEC R12 `(pfe_batch_prefix_f32) ;  /* 0xffffffd00c587950 */ /* 0x000fea0003c3ffff */
.L_x_124:
        /* <DEDUP_REMOVED lines=14> */
.L_x_195:


//--------------------- .text.pfe_batch_f32       --------------------------
	.section	.text.pfe_batch_f32,"ax",@progbits
	.align	128
        .global         pfe_batch_f32
        .type           pfe_batch_f32,@function
        .size           pfe_batch_f32,(.L_x_197 - pfe_batch_f32)
        .other          pfe_batch_f32,@"STO_CUDA_ENTRY STV_DEFAULT"
pfe_batch_f32:
.text.pfe_batch_f32:
        /* <DEDUP_REMOVED lines=12> */
[----:B0-----:R-:W-:-:S06]  /*00c0*/  IMAD.WIDE R26, R13, 0x4, R26 ;  /* 0x000000040d1a7825 */ /* 0x001fcc00078e021a */
[----:B-1----:R0:W5:Y:S01]  /*00d0*/  LDG.E.CONSTANT R26, desc[UR6][R26.64] ;  /* 0x000000061a1a7981 */ /* 0x002162000c1e9900 */
[----:B--2---:R-:W-:-:S05]  /*00e0*/  IMAD.WIDE R2, R13, 0x4, R2 ;  /* 0x000000040d027825 */ /* 0x004fca00078e0202 */
[----:B------:R0:W5:Y:S01]  /*00f0*/  LDG.E.CONSTANT R7, desc[UR6][R2.64] ;  /* 0x0000000602077981 */ /* 0x000162000c1e9900 */
[----:B------:R-:W1:Y:S01]  /*0100*/  LDCU UR4, c[0x0][0x38c] ;  /* 0x00007180ff0477ac */ /* 0x000e620008000800 */
[----:B---3--:R-:W-:Y:S01]  /*0110*/  ISETP.GE.AND P0, PT, R11, 0x1, PT ;  /* 0x000000010b00780c */ /* 0x008fe20003f06270 */
[----:B------:R-:W-:Y:S02]  /*0120*/  IMAD R13, R13, R11, RZ ;  /* 0x0000000b0d0d7224 */ /* 0x000fe400078e02ff */
[----:B-1----:R-:W-:-:S10]  /*0130*/  IMAD.U32 R31, RZ, RZ, UR4 ;  /* 0x00000004ff1f7e24 */ /* 0x002fd4000f8e00ff */
        /* <DEDUP_REMOVED lines=8> */
[----:B------:R-:W-:Y:S01]  /*01c0*/  IMAD.MOV.U32 R15, RZ, RZ, 0x7fc00000 ;  /* 0x7fc00000ff0f7424 */ /* 0x000fe200078e00ff */
[----:B------:R-:W-:-:S03]  /*01d0*/  MOV R9, R13 ;  /* 0x0000000d00097202 */ /* 0x000fc60000000f00 */
[----:B------:R-:W-:Y:S01]  /*01e0*/  IMAD.MOV R6, RZ, RZ, -R0 ;  /* 0x000000ffff067224 */ /* 0x000fe200078e0a00 */
[----:B0-----:R-:W-:-:S04]  /*01f0*/  UIADD3 UR4, UP0, UPT, UR4, 0x10, URZ ;  /* 0x0000001004047890 */ /* 0x001fc8000ff1e0ff */
[----:B------:R-:W-:Y:S02]  /*0200*/  UIADD3.X UR5, UPT, UPT, URZ, UR5, URZ, UP0, !UPT ;  /* 0x00000005ff057290 */ /* 0x000fe400087fe4ff */
[----:B------:R-:W-:-:S04]  /*0210*/  MOV R4, UR4 ;  /* 0x0000000400047c02 */ /* 0x000fc80008000f00 */
[----:B------:R-:W-:-:S07]  /*0220*/  IMAD.U32 R5, RZ, RZ, UR5 ;  /* 0x00000005ff057e24 */ /* 0x000fce000f8e00ff */
.L_x_127:
[C---:B0-----:R-:W-:Y:S01]  /*0230*/  IMAD.WIDE R2, R9.reuse, 0x4, R4 ;  /* 0x0000000409027825 */ /* 0x041fe200078e0204 */
[----:B------:R-:W-:-:S03]  /*0240*/  IADD3 R9, PT, PT, R9, 0x8, RZ ;  /* 0x0000000809097810 */ /* 0x000fc60007ffe0ff */
[----:B------:R-:W-:Y:S01]  /*0250*/  VIADD R6, R6, 0x8 ;  /* 0x0000000806067836 */ /* 0x000fe20000000000 */
[----:B------:R0:W-:Y:S04]  /*0260*/  STG.E desc[UR6][R2.64+-0x10], R15 ;  /* 0xfffff00f02007986 */ /* 0x0001e8000c101906 */
[----:B------:R0:W-:Y:S01]  /*0270*/  STG.E desc[UR6][R2.64+-0xc], R15 ;  /* 0xfffff40f02007986 */ /* 0x0001e2000c101906 */
[----:B------:R-:W-:-:S03]  /*0280*/  ISETP.NE.AND P0, PT, R6, RZ, PT ;  /* 0x000000ff0600720c */ /* 0x000fc60003f05270 */
[----:B------:R0:W-:Y:S04]  /*0290*/  STG.E desc[UR6][R2.64+-0x8], R15 ;  /* 0xfffff80f02007986 */ /* 0x0001e8000c101906 */
[----:B------:R0:W-:Y:S04]  /*02a0*/  STG.E desc[UR6][R2.64+-0x4], R15 ;  /* 0xfffffc0f02007986 */ /* 0x0001e8000c101906 */
[----:B------:R0:W-:Y:S04]  /*02b0*/  STG.E desc[UR6][R2.64], R15 ;  /* 0x0000000f02007986 */ /* 0x0001e8000c101906 */
[----:B------:R0:W-:Y:S04]  /*02c0*/  STG.E desc[UR6][R2.64+0x4], R15 ;  /* 0x0000040f02007986 */ /* 0x0001e8000c101906 */
[----:B------:R0:W-:Y:S04]  /*02d0*/  STG.E desc[UR6][R2.64+0x8], R15 ;  /* 0x0000080f02007986 */ /* 0x0001e8000c101906 */
[----:B------:R0:W-:Y:S01]  /*02e0*/  STG.E desc[UR6][R2.64+0xc], R15 ;  /* 0x00000c0f02007986 */ /* 0x0001e2000c101906 */
[----:B------:R-:W-:Y:S05]  /*02f0*/  @P0 BRA `(.L_x_127) ;  /* 0xfffffffc00cc0947 */ /* 0x000fea000383ffff */
.L_x_126:
[----:B------:R-:W-:Y:S05]  /*0300*/  @!P1 BRA `(.L_x_125) ;  /* 0x0000000000789947 */ /* 0x000fea0003800000 */
[----:B------:R-:W-:Y:S02]  /*0310*/  ISETP.GE.U32.AND P0, PT, R8, 0x4, PT ;  /* 0x000000040800780c */ /* 0x000fe40003f06070 */
[----:B------:R-:W-:-:S04]  /*0320*/  LOP3.LUT R6, R11, 0x3, RZ, 0xc0, !PT ;  /* 0x000000030b067812 */ /* 0x000fc800078ec0ff */
[----:B------:R-:W-:-:S07]  /*0330*/  ISETP.NE.AND P1, PT, R6, RZ, PT ;  /* 0x000000ff0600720c */ /* 0x000fce0003f25270 */
[----:B------:R-:W-:Y:S06]  /*0340*/  @!P0 BRA `(.L_x_128) ;  /* 0x0000000000248947 */ /* 0x000fec0003800000 */
[----:B0-----:R-:W0:Y:S01]  /*0350*/  LDC.64 R2, c[0x0][0x3a8] ;  /* 0x0000ea00ff027b82 */ /* 0x001e220000000a00 */
[----:B------:R-:W-:Y:S01]  /*0360*/  IMAD.IADD R5, R13, 0x1, R0 ;  /* 0x000000010d057824 */ /* 0x000fe200078e0200 */
[----:B------:R-:W-:Y:S01]  /*0370*/  IADD3 R0, PT, PT, R0, 0x4, RZ ;  /* 0x0000000400007810 */ /* 0x000fe20007ffe0ff */
[----:B------:R-:W-:Y:S02]  /*0380*/  IMAD.MOV.U32 R9, RZ, RZ, 0x7fc00000 ;  /* 0x7fc00000ff097424 */ /* 0x000fe400078e00ff */
[----:B0-----:R-:W-:-:S05]  /*0390*/  IMAD.WIDE R2, R5, 0x4, R2 ;  /* 0x0000000405027825 */ /* 0x001fca00078e0202 */
[----:B------:R1:W-:Y:S04]  /*03a0*/  STG.E desc[UR6][R2.64], R9 ;  /* 0x0000000902007986 */ /* 0x0003e8000c101906 */
[----:B------:R1:W-:Y:S04]  /*03b0*/  STG.E desc[UR6][R2.64+0x4], R9 ;  /* 0x0000040902007986 */ /* 0x0003e8000c101906 */
[----:B------:R1:W-:Y:S04]  /*03c0*/  STG.E desc[UR6][R2.64+0x8], R9 ;  /* 0x0000080902007986 */ /* 0x0003e8000c101906 */
[----:B------:R1:W-:Y:S02]  /*03d0*/  STG.E desc[UR6][R2.64+0xc], R9 ;  /* 0x00000c0902007986 */ /* 0x0003e4000c101906 */
.L_x_128:
        /* <DEDUP_REMOVED lines=13> */
.L_x_129:
[----:B-1----:R-:W-:Y:S02]  /*04b0*/  @!P1 IMAD.IADD R3, R13, 0x1, R0 ;  /* 0x000000010d039824 */ /* 0x002fe400078e0200 */
[----:B------:R-:W-:Y:S02]  /*04c0*/  @!P1 IMAD.MOV.U32 R9, RZ, RZ, 0x7fc00000 ;  /* 0x7fc00000ff099424 */ /* 0x000fe400078e00ff */
[----:B0-----:R-:W-:-:S05]  /*04d0*/  @!P1 IMAD.WIDE R2, R3, 0x4, R4 ;  /* 0x0000000403029825 */ /* 0x001fca00078e0204 */
[----:B------:R2:W-:Y:S02]  /*04e0*/  @!P1 STG.E desc[UR6][R2.64], R9 ;  /* 0x0000000902009986 */ /* 0x0005e4000c101906 */
.L_x_125:
[----:B-----5:R-:W-:-:S04]  /*04f0*/  VIMNMX R0, PT, PT, R26, R7, PT ;  /* 0x000000071a007248 */ /* 0x020fc80003fe0100 */
[----:B------:R-:W-:-:S04]  /*0500*/  ISETP.GE.AND P0, PT, R0, 0x1, PT ;  /* 0x000000010000780c */ /* 0x000fc80003f06270 */
[----:B------:R-:W-:-:S13]  /*0510*/  ISETP.GT.OR P0, PT, R26, R11, !P0 ;  /* 0x0000000b1a00720c */ /* 0x000fda0004704670 */
[----:B------:R-:W-:Y:S05]  /*0520*/  @P0 EXIT ;  /* 0x000000000000094d */ /* 0x000fea0003800000 */
[----:B------:R-:W3:Y:S02]  /*0530*/  LDCU UR4, c[0x0][0x38c] ;  /* 0x00007180ff0477ac */ /* 0x000ee40008000800 */
[----:B---3--:R-:W-:-:S04]  /*0540*/  IADD3 R0, PT, PT, R26, UR4, RZ ;  /* 0x000000041a007c10 */ /* 0x008fc8000fffe0ff */
[----:B------:R-:W-:-:S13]  /*0550*/  ISETP.GE.AND P0, PT, R0, R11, PT ;  /* 0x0000000b0000720c */ /* 0x000fda0003f06270 */
[----:B------:R-:W-:Y:S05]  /*0560*/  @P0 EXIT ;  /* 0x000000000000094d */ /* 0x000fea0003800000 */
[----:B------:R-:W-:Y:S01]  /*0570*/  VIADD R4, R7, 0x1 ;  /* 0x0000000107047836 */ /* 0x000fe20000000000 */
[----:B------:R-:W-:Y:S01]  /*0580*/  BSSY.RECONVERGENT B0, `(.L_x_130) ;  /* 0x0000015000007945 */ /* 0x000fe20003800200 */
[----:B012---:R-:W-:-:S04]  /*0590*/  IMAD.MOV.U32 R2, RZ, RZ, 0x1 ;  /* 0x00000001ff027424 */ /* 0x007fc800078e00ff */
        /* <DEDUP_REMOVED lines=13> */
[----:B------:R-:W-:Y:S01]  /*0670*/  MOV R6, RZ ;  /* 0x000000ff00067202 */ /* 0x000fe20000000f00 */
[----:B------:R-:W-:Y:S01]  /*0680*/  IMAD.MOV.U32 R7, RZ, RZ, 0x40000000 ;  /* 0x40000000ff077424 */ /* 0x000fe200078e00ff */
[----:B------:R-:W-:-:S07]  /*0690*/  MOV R12, 0x6b0 ;  /* 0x000006b0000c7802 */ /* 0x000fce0000000f00 */
[----:B------:R-:W-:Y:S05]  /*06a0*/  CALL.REL.NOINC `($__internal_4_$__cuda_sm20_div_rn_f64_full) ;  /* 0x0000002c007c7944 */ /* 0x000fea0003c00000 */
[----:B------:R-:W-:Y:S01]  /*06b0*/  IMAD.MOV.U32 R2, RZ, RZ, R10 ;  /* 0x000000ffff027224 */ /* 0x000fe200078e000a */
[----:B------:R-:W-:-:S07]  /*06c0*/  MOV R3, R11 ;  /* 0x0000000b00037202 */ /* 0x000fce0000000f00 */
.L_x_131:
[----:B------:R-:W-:Y:S05]  /*06d0*/  BSYNC.RECONVERGENT B0 ;  /* 0x0000000000007941 */ /* 0x000fea0003800200 */
.L_x_130:
[----:B------:R-:W0:Y:S01]  /*06e0*/  LDC R4, c[0x0][0x38c] ;  /* 0x0000e300ff047b82 */ /* 0x000e220000000800 */
[----:B------:R-:W-:Y:S01]  /*06f0*/  BSSY.RECONVERGENT B1, `(.L_x_132) ;  /* 0x0000127000017945 */ /* 0x000fe20003800200 */
[----:B------:R-:W-:Y:S02]  /*0700*/  CS2R R16, SRZ ;  /* 0x0000000000107805 */ /* 0x000fe4000001ff00 */
[----:B0-----:R-:W-:-:S05]  /*0710*/  VIADDMNMX R29, R4, 0x1, R0, !PT ;  /* 0x00000001041d7846 */ /* 0x001fca0007800100 */
[----:B------:R-:W-:Y:S02]  /*0720*/  IMAD.IADD R5, R4, 0x1, -R29 ;  /* 0x0000000104057824 */ /* 0x000fe400078e0a1d */
[----:B------:R-:W-:-:S03]  /*0730*/  IMAD.IADD R29, R29, 0x1, -R4 ;  /* 0x000000011d1d7824 */ /* 0x000fc600078e0a04 */
[----:B------:R-:W-:Y:S02]  /*0740*/  ISETP.GT.U32.AND P0, PT, R5, -0x8, PT ;  /* 0xfffffff80500780c */ /* 0x000fe40003f04070 */
[----:B------:R-:W-:-:S11]  /*0750*/  LOP3.LUT R28, R29, 0x7, RZ, 0xc0, !PT ;  /* 0x000000071d1c7812 */ /* 0x000fd600078ec0ff */
[----:B------:R-:W-:Y:S05]  /*0760*/  @P0 BRA `(.L_x_133) ;  /* 0x00000010007c0947 */ /* 0x000fea0003800000 */
[----:B------:R-:W0:Y:S08]  /*0770*/  LDC.64 R22, c[0x0][0x380] ;  /* 0x0000e000ff167b82 */ /* 0x000e300000000a00 */
[----:B------:R-:W1:Y:S01]  /*0780*/  LDC.64 R20, c[0x0][0x380] ;  /* 0x0000e000ff147b82 */ /* 0x000e620000000a00 */
[----:B0-----:R-:W-:-:S06]  /*0790*/  IMAD.WIDE R22, R4, 0x4, R22 ;  /* 0x0000000404167825 */ /* 0x001fcc00078e0216 */
[----:B------:R0:W5:Y:S01]  /*07a0*/  LDG.E.CONSTANT R22, desc[UR6][R22.64] ;  /* 0x0000000616167981 */ /* 0x000162000c1e9900 */
[----:B------:R-:W-:Y:S02]  /*07b0*/  LOP3.LUT R27, R29, 0xfffffff8, RZ, 0xc0, !PT ;  /* 0xfffffff81d1b7812 */ /* 0x000fe400078ec0ff */
[----:B------:R-:W-:Y:S02]  /*07c0*/  CS2R R16, SRZ ;  /* 0x0000000000107805 */ /* 0x000fe4000001ff00 */
[----:B-1----:R-:W-:Y:S01]  /*07d0*/  IADD3 R20, P0, PT, R20, 0x10, RZ ;  /* 0x0000001014147810 */ /* 0x002fe20007f1e0ff */
[----:B------:R-:W-:-:S03]  /*07e0*/  IMAD.MOV R27, RZ, RZ, -R27 ;  /* 0x000000ffff1b7224 */ /* 0x000fc600078e0a1b */
[----:B------:R-:W-:-:S09]  /*07f0*/  IADD3.X R21, PT, PT, RZ, R21, RZ, P0, !PT ;  /* 0x00000015ff157210 */ /* 0x000fd200007fe4ff */
.L_x_150:
[----:B------:R-:W-:-:S05]  /*0800*/  IMAD.WIDE R18, R31, 0x4, R20 ;  /* 0x000000041f127825 */ /* 0x000fca00078e0214 */
[----:B------:R-:W2:Y:S01]  /*0810*/  LDG.E.CONSTANT R24, desc[UR6][R18.64+-0xc] ;  /* 0xfffff40612187981 */ /* 0x000ea2000c1e9900 */
[----:B0----5:R-:W-:Y:S01]  /*0820*/  F2F.F64.F32 R22, R22 ;  /* 0x0000001600167310 */ /* 0x021fe20000201800 */
[----:B------:R-:W-:Y:S01]  /*0830*/  MOV R8, 0x0 ;  /* 0x0000000000087802 */ /* 0x000fe20000000f00 */
[----:B------:R-:W-:Y:S01]  /*0840*/  IMAD.MOV.U32 R9, RZ, RZ, 0x3fd80000 ;  /* 0x3fd80000ff097424 */ /* 0x000fe200078e00ff */
[----:B------:R-:W-:Y:S01]  /*0850*/  BSSY.RECONVERGENT B2, `(.L_x_134) ;  /* 0x000001f000027945 */ /* 0x000fe20003800200 */
[----:B------:R-:W-:-:S05]  /*0860*/  VIADD R27, R27, 0x8 ;  /* 0x000000081b1b7836 */ /* 0x000fca0000000000 */
[----:B------:R-:W-:Y:S01]  /*0870*/  ISETP.NE.AND P0, PT, R27, RZ, PT ;  /* 0x000000ff1b00720c */ /* 0x000fe20003f05270 */
[----:B--2---:R-:W0:Y:S02]  /*0880*/  F2F.F64.F32 R24, R24 ;  /* 0x0000001800187310 */ /* 0x004e240000201800 */
        /* <DEDUP_REMOVED lines=19> */
[----:B------:R-:W-:Y:S01]  /*09c0*/  MOV R6, R22 ;  /* 0x0000001600067202 */ /* 0x000fe20000000f00 */
[----:B------:R-:W-:Y:S01]  /*09d0*/  IMAD.MOV.U32 R10, RZ, RZ, R32 ;  /* 0x000000ffff0a7224 */ /* 0x000fe200078e0020 */
[----:B------:R-:W-:Y:S01]  /*09e0*/  MOV R4, 0xa20 ;  /* 0x00000a2000047802 */ /* 0x000fe20000000f00 */
[----:B------:R-:W-:Y:S02]  /*09f0*/  IMAD.MOV.U32 R9, RZ, RZ, R33 ;  /* 0x000000ffff097224 */ /* 0x000fe400078e0021 */
[----:B------:R-:W-:-:S07]  /*0a00*/  IMAD.MOV.U32 R5, RZ, RZ, R23 ;  /* 0x000000ffff057224 */ /* 0x000fce00078e0017 */
[----:B------:R-:W-:Y:S05]  /*0a10*/  CALL.REL.NOINC `($__internal_5_$__cuda_sm20_dsqrt_rn_f64_mediumpath_v1) ;  /* 0x00000030000c7944 */ /* 0x000fea0003c00000 */
[----:B------:R-:W-:Y:S01]  /*0a20*/  MOV R8, R6 ;  /* 0x0000000600087202 */ /* 0x000fe20000000f00 */
[----:B------:R-:W-:-:S07]  /*0a30*/  IMAD.MOV.U32 R9, RZ, RZ, R7 ;  /* 0x000000ffff097224 */ /* 0x000fce00078e0007 */
.L_x_135:
[----:B------:R-:W-:Y:S05]  /*0a40*/  BSYNC.RECONVERGENT B2 ;  /* 0x0000000000027941 */ /* 0x000fea0003800200 */
.L_x_134:
[----:B------:R-:W2:Y:S01]  /*0a50*/  LDG.E.CONSTANT R22, desc[UR6][R18.64+-0x8] ;  /* 0xfffff80612167981 */ /* 0x000ea2000c1e9900 */
[----:B------:R-:W-:Y:S01]  /*0a60*/  MOV R14, 0x0 ;  /* 0x00000000000e7802 */ /* 0x000fe20000000f00 */
[----:B------:R-:W-:Y:S01]  /*0a70*/  IMAD.MOV.U32 R15, RZ, RZ, 0x3fd80000 ;  /* 0x3fd80000ff0f7424 */ /* 0x000fe200078e00ff */
[----:B------:R-:W-:Y:S01]  /*0a80*/  BSSY.RECONVERGENT B2, `(.L_x_136) ;  /* 0x000001e000027945 */ /* 0x000fe20003800200 */
[----:B--2---:R-:W0:Y:S02]  /*0a90*/  F2F.F64.F32 R22, R22 ;  /* 0x0000001600167310 */ /* 0x004e240000201800 */
[----:B0-----:R-:W-:Y:S02]  /*0aa0*/  DADD R10, -R24, R22 ;  /* 0x00000000180a7229 */ /* 0x001fe40000000116 */
[----:B------:R-:W-:-:S06]  /*0ab0*/  DADD R24, R8, R16 ;  /* 0x0000000008187229 */ /* 0x000fcc0000000010 */
        /* <DEDUP_REMOVED lines=24> */
[----:B------:R-:W-:Y:S01]  /*0c40*/  IMAD.MOV.U32 R8, RZ, RZ, R6 ;  /* 0x000000ffff087224 */ /* 0x000fe200078e0006 */
[----:B------:R-:W-:-:S07]  /*0c50*/  MOV R9, R7 ;  /* 0x0000000700097202 */ /* 0x000fce0000000f00 */
.L_x_137:
[----:B------:R-:W-:Y:S05]  /*0c60*/  BSYNC.RECONVERGENT B2 ;  /* 0x0000000000027941 */ /* 0x000fea0003800200 */
.L_x_136:
[----:B------:R-:W2:Y:S01]  /*0c70*/  LDG.E.CONSTANT R16, desc[UR6][R18.64+-0x4] ;  /* 0xfffffc0612107981 */ /* 0x000ea2000c1e9900 */
[----:B------:R-:W-:Y:S01]  /*0c80*/  IMAD.MOV.U32 R14, RZ, RZ, 0x0 ;  /* 0x00000000ff0e7424 */ /* 0x000fe200078e00ff */
[----:B------:R-:W-:Y:S01]  /*0c90*/  MOV R15, 0x3fd80000 ;  /* 0x3fd80000000f7802 */ /* 0x000fe20000000f00 */
[----:B------:R-:W-:Y:S01]  /*0ca0*/  DADD R24, R24, R8 ;  /* 0x0000000018187229 */ /* 0x000fe20000000008 */
        /* <DEDUP_REMOVED lines=22> */
[----:B------:R-:W-:Y:S01]  /*0e10*/  MOV R9, R33 ;  /* 0x0000002100097202 */ /* 0x000fe20000000f00 */
[----:B------:R-:W-:Y:S01]  /*0e20*/  IMAD.MOV.U32 R6, RZ, RZ, R22 ;  /* 0x000000ffff067224 */ /* 0x000fe200078e0016 */
[----:B------:R-:W-:Y:S01]  /*0e30*/  MOV R4, 0xe60 ;  /* 0x00000e6000047802 */ /* 0x000fe20000000f00 */
[----:B------:R-:W-:-:S07]  /*0e40*/  IMAD.MOV.U32 R5, RZ, RZ, R23 ;  /* 0x000000ffff057224 */ /* 0x000fce00078e0017 */
[----:B------:R-:W-:Y:S05]  /*0e50*/  CALL.REL.NOINC `($__internal_5_$__cuda_sm20_dsqrt_rn_f64_mediumpath_v1) ;  /* 0x0000002800fc7944 */ /* 0x000fea0003c00000 */
[----:B------:R-:W-:Y:S02]  /*0e60*/  IMAD.MOV.U32 R8, RZ, RZ, R6 ;  /* 0x000000ffff087224 */ /* 0x000fe400078e0006 */
[----:B------:R-:W-:-:S07]  /*0e70*/  IMAD.MOV.U32 R9, RZ, RZ, R7 ;  /* 0x000000ffff097224 */ /* 0x000fce00078e0007 */
.L_x_139:
[----:B------:R-:W-:Y:S05]  /*0e80*/  BSYNC.RECONVERGENT B2 ;  /* 0x0000000000027941 */ /* 0x000fea0003800200 */
.L_x_138:
        /* <DEDUP_REMOVED lines=33> */
.L_x_141:
[----:B------:R-:W-:Y:S05]  /*10a0*/  BSYNC.RECONVERGENT B2 ;  /* 0x0000000000027941 */ /* 0x000fea0003800200 */
.L_x_140:
[----:B------:R-:W2:Y:S01]  /*10b0*/  LDG.E.CONSTANT R16, desc[UR6][R18.64+0x4] ;  /* 0x0000040612107981 */ /* 0x000ea2000c1e9900 */
[----:B------:R-:W-:Y:S01]  /*10c0*/  MOV R14, 0x0 ;  /* 0x00000000000e7802 */ /* 0x000fe20000000f00 */
[----:B------:R-:W-:Y:S01]  /*10d0*/  IMAD.MOV.U32 R15, RZ, RZ, 0x3fd80000 ;  /* 0x3fd80000ff0f7424 */ /* 0x000fe200078e00ff */
        /* <DEDUP_REMOVED lines=30> */
.L_x_143:
[----:B------:R-:W-:Y:S05]  /*12c0*/  BSYNC.RECONVERGENT B2 ;  /* 0x0000000000027941 */ /* 0x000fea0003800200 */
.L_x_142:
        /* <DEDUP_REMOVED lines=33> */
.L_x_145:
[----:B------:R-:W-:Y:S05]  /*14e0*/  BSYNC.RECONVERGENT B2 ;  /* 0x0000000000027941 */ /* 0x000fea0003800200 */
.L_x_144:
        /* <DEDUP_REMOVED lines=33> */
.L_x_147:
[----:B------:R-:W-:Y:S05]  /*1700*/  BSYNC.RECONVERGENT B2 ;  /* 0x0000000000027941 */ /* 0x000fea0003800200 */
.L_x_146:
[----:B------:R-:W2:Y:S01]  /*1710*/  LDG.E.CONSTANT R22, desc[UR6][R18.64+0x10] ;  /* 0x0000100612167981 */ /* 0x000ea2000c1e9900 */
[----:B------:R-:W-:Y:S01]  /*1720*/  MOV R14, 0x0 ;  /* 0x00000000000e7802 */ /* 0x000fe20000000f00 */
[----:B------:R-:W-:Y:S01]  /*1730*/  IMAD.MOV.U32 R15, RZ, RZ, 0x3fd80000 ;  /* 0x3fd80000ff0f7424 */ /* 0x000fe200078e00ff */
[----:B------:R-:W-:Y:S01]  /*1740*/  DADD R24, R24, R8 ;  /* 0x0000000018187229 */ /* 0x000fe20000000008 */
[----:B------:R-:W-:Y:S01]  /*1750*/  BSSY.RECONVERGENT B2, `(.L_x_148) ;  /* 0x000001e000027945 */ /* 0x000fe20003800200 */
[----:B------:R-:W-:Y:S01]  /*1760*/  VIADD R31, R31, 0x8 ;  /* 0x000000081f1f7836 */ /* 0x000fe20000000000 */
        /* <DEDUP_REMOVED lines=28> */
.L_x_149:
[----:B------:R-:W-:Y:S05]  /*1930*/  BSYNC.RECONVERGENT B2 ;  /* 0x0000000000027941 */ /* 0x000fea0003800200 */
.L_x_148:
[----:B------:R-:W-:Y:S01]  /*1940*/  DADD R16, R24, R8 ;  /* 0x0000000018107229 */ /* 0x000fe20000000008 */
[----:B------:R-:W-:Y:S10]  /*1950*/  @P0 BRA `(.L_x_150) ;  /* 0xffffffec00a80947 */ /* 0x000ff4000383ffff */
.L_x_133:
[----:B------:R-:W-:Y:S05]  /*1960*/  BSYNC.RECONVERGENT B1 ;  /* 0x0000000000017941 */ /* 0x000fea0003800200 */
.L_x_132:
[----:B------:R-:W-:Y:S01]  /*1970*/  ISETP.NE.AND P0, PT, R28, RZ, PT ;  /* 0x000000ff1c00720c */ /* 0x000fe20003f05270 */
[----:B------:R-:W-:-:S12]  /*1980*/  BSSY.RECONVERGENT B1, `(.L_x_151) ;  /* 0x0000107000017945 */ /* 0x000fd80003800200 */
[----:B------:R-:W-:Y:S05]  /*1990*/  @!P0 BRA `(.L_x_152) ;  /* 0x0000001000148947 */ /* 0x000fea0003800000 */
[----:B------:R-:W-:Y:S01]  /*19a0*/  ISETP.GE.U32.AND P0, PT, R28, 0x4, PT ;  /* 0x000000041c00780c */ /* 0x000fe20003f06070 */
[----:B------:R-:W-:Y:S01]  /*19b0*/  BSSY.RECONVERGENT B2, `(.L_x_153) ;  /* 0x0000090000027945 */ /* 0x000fe20003800200 */
[----:B------:R-:W-:-:S11]  /*19c0*/  LOP3.LUT R18, R29, 0x3, RZ, 0xc0, !PT ;  /* 0x000000031d127812 */ /* 0x000fd600078ec0ff */
[----:B------:R-:W-:Y:S05]  /*19d0*/  @!P0 BRA `(.L_x_154) ;  /* 0x0000000800348947 */ /* 0x000fea0003800000 */
[----:B------:R-:W0:Y:S02]  /*19e0*/  LDC.64 R22, c[0x0][0x380] ;  /* 0x0000e000ff167b82 */ /* 0x000e240000000a00 */
[----:B0-----:R-:W-:-:S05]  /*19f0*/  IMAD.WIDE R22, R31, 0x4, R22 ;  /* 0x000000041f167825 */ /* 0x001fca00078e0216 */
[----:B------:R-:W2:Y:S04]  /*1a00*/  LDG.E.CONSTANT R24, desc[UR6][R22.64+0x4] ;  /* 0x0000040616187981 */ /* 0x000ea8000c1e9900 */
[----:B------:R-:W3:Y:S01]  /*1a10*/  LDG.E.CONSTANT R12, desc[UR6][R22.64] ;  /* 0x00000006160c7981 */ /* 0x000ee2000c1e9900 */
[----:B------:R-:W-:Y:S01]  /*1a20*/  MOV R8, 0x0 ;  /* 0x0000000000087802 */ /* 0x000fe20000000f00 */
[----:B------:R-:W-:Y:S01]  /*1a30*/  IMAD.MOV.U32 R9, RZ, RZ, 0x3fd80000 ;  /* 0x3fd80000ff097424 */ /* 0x000fe200078e00ff */
[----:B------:R-:W-:Y:S01]  /*1a40*/  BSSY.RECONVERGENT B3, `(.L_x_155) ;  /* 0x000001e000037945 */ /* 0x000fe20003800200 */
        /* <DEDUP_REMOVED lines=29> */
.L_x_156:
[----:B------:R-:W-:Y:S05]  /*1c20*/  BSYNC.RECONVERGENT B3 ;  /* 0x0000000000037941 */ /* 0x000fea0003800200 */
.L_x_155:
[----:B------:R-:W2:Y:S01]  /*1c30*/  LDG.E.CONSTANT R20, desc[UR6][R22.64+0x8] ;  /* 0x0000080616147981 */ /* 0x000ea2000c1e9900 */
[----:B------:R-:W-:Y:S01]  /*1c40*/  IMAD.MOV.U32 R14, RZ, RZ, 0x0 ;  /* 0x00000000ff0e7424 */ /* 0x000fe200078e00ff */
[----:B------:R-:W-:Y:S01]  /*1c50*/  MOV R15, 0x3fd80000 ;  /* 0x3fd80000000f7802 */ /* 0x000fe20000000f00 */
        /* <DEDUP_REMOVED lines=30> */
.L_x_158:
[----:B------:R-:W-:Y:S05]  /*1e40*/  BSYNC.RECONVERGENT B3 ;  /* 0x0000000000037941 */ /* 0x000fea0003800200 */
.L_x_157:
        /* <DEDUP_REMOVED lines=33> */
.L_x_160:
[----:B------:R-:W-:Y:S05]  /*2060*/  BSYNC.RECONVERGENT B3 ;  /* 0x0000000000037941 */ /* 0x000fea0003800200 */
.L_x_159:
        /* <DEDUP_REMOVED lines=34> */
.L_x_162:
[----:B------:R-:W-:Y:S05]  /*2290*/  BSYNC.RECONVERGENT B3 ;  /* 0x0000000000037941 */ /* 0x000fea0003800200 */
.L_x_161:
[----:B------:R-:W-:-:S11]  /*22a0*/  DADD R16, R24, R8 ;  /* 0x0000000018107229 */ /* 0x000fd60000000008 */
.L_x_154:
[----:B------:R-:W-:Y:S05]  /*22b0*/  BSYNC.RECONVERGENT B2 ;  /* 0x0000000000027941 */ /* 0x000fea0003800200 */
.L_x_153:
[----:B------:R-:W-:-:S13]  /*22c0*/  ISETP.NE.AND P0, PT, R18, RZ, PT ;  /* 0x000000ff1200720c */ /* 0x000fda0003f05270 */
[----:B------:R-:W-:Y:S05]  /*22d0*/  @!P0 BRA `(.L_x_152) ;  /* 0x0000000400c48947 */ /* 0x000fea0003800000 */
[----:B------:R-:W-:Y:S01]  /*22e0*/  ISETP.NE.AND P0, PT, R18, 0x1, PT ;  /* 0x000000011200780c */ /* 0x000fe20003f05270 */
[----:B------:R-:W-:-:S12]  /*22f0*/  BSSY.RECONVERGENT B2, `(.L_x_163) ;  /* 0x0000047000027945 */ /* 0x000fd80003800200 */
        /* <DEDUP_REMOVED lines=35> */
.L_x_166:
[----:B------:R-:W-:Y:S05]  /*2530*/  BSYNC.RECONVERGENT B3 ;  /* 0x0000000000037941 */ /* 0x000fea0003800200 */
.L_x_165:
        /* <DEDUP_REMOVED lines=32> */
.L_x_168:
[----:B------:R-:W-:Y:S05]  /*2740*/  BSYNC.RECONVERGENT B3 ;  /* 0x0000000000037941 */ /* 0x000fea0003800200 */
.L_x_167:
[----:B------:R-:W-:-:S11]  /*2750*/  DADD R16, R16, R6 ;  /* 0x0000000010107229 */ /* 0x000fd60000000006 */
.L_x_164:
[----:B------:R-:W-:Y:S05]  /*2760*/  BSYNC.RECONVERGENT B2 ;  /* 0x0000000000027941 */ /* 0x000fea0003800200 */
.L_x_163:
[----:B------:R-:W-:-:S04]  /*2770*/  LOP3.LUT R29, R29, 0x1, RZ, 0xc0, !PT ;  /* 0x000000011d1d7812 */ /* 0x000fc800078ec0ff */
[----:B------:R-:W-:-:S13]  /*2780*/  ISETP.NE.U32.AND P0, PT, R29, 0x1, PT ;  /* 0x000000011d00780c */ /* 0x000fda0003f05070 */
[----:B------:R-:W-:Y:S05]  /*2790*/  @P0 BRA `(.L_x_152) ;  /* 0x0000000000940947 */ /* 0x000fea0003800000 */
[----:B------:R-:W0:Y:S02]  /*27a0*/  LDC.64 R6, c[0x0][0x380] ;  /* 0x0000e000ff067b82 */ /* 0x000e240000000a00 */
[----:B0-----:R-:W-:-:S05]  /*27b0*/  IMAD.WIDE R6, R31, 0x4, R6 ;  /* 0x000000041f067825 */ /* 0x001fca00078e0206 */
[----:B------:R-:W2:Y:S04]  /*27c0*/  LDG.E.CONSTANT R12, desc[UR6][R6.64+0x4] ;  /* 0x00000406060c7981 */ /* 0x000ea8000c1e9900 */
[----:B------:R-:W3:Y:S01]  /*27d0*/  LDG.E.CONSTANT R14, desc[UR6][R6.64] ;  /* 0x00000006060e7981 */ /* 0x000ee2000c1e9900 */
[----:B------:R-:W-:Y:S01]  /*27e0*/  IMAD.MOV.U32 R10, RZ, RZ, 0x0 ;  /* 0x00000000ff0a7424 */ /* 0x000fe200078e00ff */
[----:B------:R-:W-:Y:S01]  /*27f0*/  BSSY.RECONVERGENT B2, `(.L_x_169) ;  /* 0x000001e000027945 */ /* 0x000fe20003800200 */
[----:B------:R-:W-:Y:S01]  /*2800*/  IMAD.MOV.U32 R11, RZ, RZ, 0x3fd80000 ;  /* 0x3fd80000ff0b7424 */ /* 0x000fe200078e00ff */
[----:B--2---:R-:W-:Y:S08]  /*2810*/  F2F.F64.F32 R4, R12 ;  /* 0x0000000c00047310 */ /* 0x004ff00000201800 */
[----:B---3--:R-:W0:Y:S02]  /*2820*/  F2F.F64.F32 R8, R14 ;  /* 0x0000000e00087310 */ /* 0x008e240000201800 */
[----:B0-----:R-:W-:-:S08]  /*2830*/  DADD R4, R4, -R8 ;  /* 0x0000000004047229 */ /* 0x001fd00000000808 */
        /* <DEDUP_REMOVED lines=25> */
.L_x_170:
[----:B------:R-:W-:Y:S05]  /*29d0*/  BSYNC.RECONVERGENT B2 ;  /* 0x0000000000027941 */ /* 0x000fea0003800200 */
.L_x_169:
[----:B------:R-:W-:-:S11]  /*29e0*/  DADD R16, R16, R6 ;  /* 0x0000000010107229 */ /* 0x000fd60000000006 */
.L_x_152:
[----:B------:R-:W-:Y:S05]  /*29f0*/  BSYNC.RECONVERGENT B1 ;  /* 0x0000000000017941 */ /* 0x000fea0003800200 */
.L_x_151:
[----:B------:R-:W0:Y:S01]  /*2a00*/  LDC.64 R4, c[0x0][0x380] ;  /* 0x0000e000ff047b82 */ /* 0x000e220000000a00 */
[----:B------:R-:W1:Y:S01]  /*2a10*/  LDCU.64 UR8, c[0x0][0x380] ;  /* 0x00007000ff0877ac */ /* 0x000e620008000a00 */
[----:B------:R-:W2:Y:S01]  /*2a20*/  LDCU UR4, c[0x0][0x388] ;  /* 0x00007100ff0477ac */ /* 0x000ea20008000800 */
[----:B0-----:R-:W-:-:S05]  /*2a30*/  IMAD.WIDE R4, R0, 0x4, R4 ;  /* 0x0000000400047825 */ /* 0x001fca00078e0204 */
[----:B------:R0:W5:Y:S01]  /*2a40*/  LDG.E.CONSTANT R35, desc[UR6][R4.64] ;  /* 0x0000000604237981 */ /* 0x000162000c1e9900 */
[----:B------:R-:W3:Y:S01]  /*2a50*/  I2F.F64.U32 R22, R26 ;  /* 0x0000001a00167312 */ /* 0x000ee20000201800 */
[----:B------:R-:W-:Y:S01]  /*2a60*/  IMAD.WIDE R6, R26, 0x4, RZ ;  /* 0x000000041a067825 */ /* 0x000fe200078e02ff */
[----:B------:R-:W-:Y:S02]  /*2a70*/  PLOP3.LUT P0, PT, PT, PT, PT, 0x80, 0x8 ;  /* 0x000000000008781c */ /* 0x000fe40003f0f070 */
[----:B------:R-:W-:Y:S01]  /*2a80*/  CS2R R32, SRZ ;  /* 0x0000000000207805 */ /* 0x000fe2000001ff00 */
[----:B------:R-:W-:Y:S01]  /*2a90*/  IMAD.IADD R13, R13, 0x1, R0 ;  /* 0x000000010d0d7824 */ /* 0x000fe200078e0200 */
[----:B-1----:R-:W-:Y:S01]  /*2aa0*/  IADD3 R18, P2, PT, -R6, UR8, RZ ;  /* 0x0000000806127c10 */ /* 0x002fe2000ff5e1ff */
[----:B------:R-:W-:-:S03]  /*2ab0*/  IMAD.WIDE.U32 R8, R26, 0x4, -R6 ;  /* 0x000000041a087825 */ /* 0x000fc600078e0806 */
[----:B------:R-:W-:Y:S01]  /*2ac0*/  IADD3.X R19, PT, PT, ~R7, UR9, RZ, P2, !PT ;  /* 0x0000000907137c10 */ /* 0x000fe200097fe5ff */
[----:B--2---:R-:W-:Y:S01]  /*2ad0*/  VIADD R34, R0, -UR4 ;  /* 0x8000000400227c36 */ /* 0x004fe20008000000 */
[----:B------:R-:W-:Y:S01]  /*2ae0*/  IADD3 R20, P1, PT, R8, UR8, RZ ;  /* 0x0000000808147c10 */ /* 0x000fe2000ff3e0ff */
[----:B---3--:R-:W-:-:S03]  /*2af0*/  DMUL R22, R22, R22 ;  /* 0x0000001616167228 */ /* 0x008fc60000000000 */
[----:B0-----:R-:W-:-:S09]  /*2b00*/  IADD3.X R21, PT, PT, R9, UR9, RZ, P1, !PT ;  /* 0x0000000909157c10 */ /* 0x001fd20008ffe4ff */
.L_x_181:
[----:B------:R-:W-:-:S05]  /*2b10*/  IMAD.WIDE R30, R0, 0x4, R18 ;  /* 0x00000004001e7825 */ /* 0x000fca00078e0212 */
[----:B------:R-:W2:Y:S01]  /*2b20*/  LDG.E.CONSTANT R26, desc[UR6][R30.64] ;  /* 0x000000061e1a7981 */ /* 0x000ea2000c1e9900 */
[----:B-----5:R-:W-:Y:S01]  /*2b30*/  F2F.F64.F32 R28, R35 ;  /* 0x00000023001c7310 */ /* 0x020fe20000201800 */
[----:B------:R-:W-:Y:S01]  /*2b40*/  DSETP.GT.AND P1, PT, R16, RZ, PT ;  /* 0x000000ff1000722a */ /* 0x000fe20003f24000 */
[----:B------:R-:W-:Y:S01]  /*2b50*/  BSSY.RECONVERGENT B1, `(.L_x_171) ;  /* 0x000003c000017945 */ /* 0x000fe20003800200 */
[----:B------:R-:W-:-:S05]  /*2b60*/  CS2R R4, SRZ ;  /* 0x0000000000047805 */ /* 0x000fca000001ff00 */
[----:B--2---:R-:W0:Y:S02]  /*2b70*/  F2F.F64.F32 R26, R26 ;  /* 0x0000001a001a7310 */ /* 0x004e240000201800 */
[----:B0-----:R-:W-:-:S05]  /*2b80*/  DADD R24, R28, -R26 ;  /* 0x000000001c187229 */ /* 0x001fca000000081a */
[----:B------:R-:W-:Y:S06]  /*2b90*/  @!P1 BRA `(.L_x_172) ;  /* 0x0000000000dc9947 */ /* 0x000fec0003800000 */
        /* <DEDUP_REMOVED lines=29> */
.L_x_174:
[----:B------:R-:W-:Y:S05]  /*2d70*/  BSYNC.RECONVERGENT B2 ;  /* 0x0000000000027941 */ /* 0x000fea0003800200 */
.L_x_173:
        /* <DEDUP_REMOVED lines=20> */
[----:B------:R-:W-:Y:S05]  /*2ec0*/  CALL.REL.NOINC `($__internal_4_$__cuda_sm20_div_rn_f64_full) ;  /* 0x0000000400747944 */ /* 0x000fea0003c00000 */
[----:B------:R-:W-:Y:S02]  /*2ed0*/  IMAD.MOV.U32 R4, RZ, RZ, R10 ;  /* 0x000000ffff047224 */ /* 0x000fe400078e000a */
[----:B------:R-:W-:-:S07]  /*2ee0*/  IMAD.MOV.U32 R5, RZ, RZ, R11 ;  /* 0x000000ffff057224 */ /* 0x000fce00078e000b */
.L_x_176:
[----:B------:R-:W-:Y:S05]  /*2ef0*/  BSYNC.RECONVERGENT B0 ;  /* 0x0000000000007941 */ /* 0x000fea0003800200 */
.L_x_175:
[----:B------:R-:W-:-:S11]  /*2f00*/  DMUL R4, R4, 100 ;  /* 0x4059000004047828 */ /* 0x000fd60000000000 */
.L_x_172:
[----:B------:R-:W-:Y:S05]  /*2f10*/  BSYNC.RECONVERGENT B1 ;  /* 0x0000000000017941 */ /* 0x000fea0003800200 */
.L_x_171:
        /* <DEDUP_REMOVED lines=16> */
[----:B------:R-:W-:-:S05]  /*3020*/  IMAD.WIDE R14, R0, 0x4, R20 ;  /* 0x00000004000e7825 */ /* 0x000fca00078e0214 */
[----:B------:R-:W0:Y:S01]  /*3030*/  LDG.E.CONSTANT R35, desc[UR6][R14.64+0x4] ;  /* 0x000004060e237981 */ /* 0x000e22000c1e9900 */
[----:B------:R-:W-:Y:S01]  /*3040*/  IMAD.MOV.U32 R8, RZ, RZ, 0x0 ;  /* 0x00000000ff087424 */ /* 0x000fe200078e00ff */
[----:B------:R-:W-:Y:S01]  /*3050*/  MOV R9, 0x3fd80000 ;  /* 0x3fd8000000097802 */ /* 0x000fe20000000f00 */
[----:B------:R-:W-:Y:S01]  /*3060*/  BSSY.RECONVERGENT B1, `(.L_x_177) ;  /* 0x000001c000017945 */ /* 0x000fe20003800200 */
[----:B0-----:R-:W0:Y:S02]  /*3070*/  F2F.F64.F32 R4, R35 ;  /* 0x0000002300047310 */ /* 0x001e240000201800 */
        /* <DEDUP_REMOVED lines=26> */
.L_x_178:
[----:B------:R-:W-:Y:S05]  /*3220*/  BSYNC.RECONVERGENT B1 ;  /* 0x0000000000017941 */ /* 0x000fea0003800200 */
.L_x_177:
        /* <DEDUP_REMOVED lines=32> */
.L_x_180:
[----:B------:R-:W-:Y:S05]  /*3430*/  BSYNC.RECONVERGENT B1 ;  /* 0x0000000000017941 */ /* 0x000fea0003800200 */
.L_x_179:
[----:B------:R-:W-:Y:S01]  /*3440*/  DADD R16, R24, R16 ;  /* 0x0000000018107229 */ /* 0x000fe20000000010 */
[----:B------:R-:W-:Y:S01]  /*3450*/  PLOP3.LUT P0, PT, PT, PT, PT, 0x8, 0x80 ;  /* 0x000000000080781c */ /* 0x000fe20003f0e170 */
[----:B------:R-:W-:Y:S02]  /*3460*/  VIADD R13, R13, 0x1 ;  /* 0x000000010d0d7836 */ /* 0x000fe40000000000 */
[----:B------:R-:W-:-:S04]  /*3470*/  VIADD R0, R0, 0x1 ;  /* 0x0000000100007836 */ /* 0x000fc80000000000 */
[----:B------:R-:W-:Y:S01]  /*3480*/  DADD R16, R16, -R8 ;  /* 0x0000000010107229 */ /* 0x000fe20000000808 */
[----:B------:R-:W-:Y:S10]  /*3490*/  BRA `(.L_x_181) ;  /* 0xfffffff4009c7947 */ /* 0x000ff4000383ffff */
        .weak           $__internal_4_$__cuda_sm20_div_rn_f64_full
        .type           $__internal_4_$__cuda_sm20_div_rn_f64_full,@function
        .size           $__internal_4_$__cuda_sm20_div_rn_f64_full,($__internal_5_$__cuda_sm20_dsqrt_rn_f64_mediumpath_v1 - $__internal_4_$__cuda_sm20_div_rn_f64_full)
$__internal_4_$__cuda_sm20_div_rn_f64_full:
[C---:B------:R-:W-:Y:S01]  /*34a0*/  FSETP.GEU.AND P1, PT, |R5|.reuse, 1.469367938527859385e-39, PT ;  /* 0x001000000500780b */ /* 0x040fe20003f2e200 */
[----:B------:R-:W-:Y:S01]  /*34b0*/  IMAD.MOV.U32 R8, RZ, RZ, 0x1 ;  /* 0x00000001ff087424 */ /* 0x000fe200078e00ff */
[----:B------:R-:W-:Y:S01]  /*34c0*/  LOP3.LUT R38, R5, 0x800fffff, RZ, 0xc0, !PT ;  /* 0x800fffff05267812 */ /* 0x000fe200078ec0ff */
[----:B------:R-:W-:Y:S01]  /*34d0*/  IMAD.MOV.U32 R40, RZ, RZ, 0x1ca00000 ;  /* 0x1ca00000ff287424 */ /* 0x000fe200078e00ff */
[C---:B------:R-:W-:Y:S01]  /*34e0*/  FSETP.GEU.AND P3, PT, |R7|.reuse, 1.469367938527859385e-39, PT ;  /* 0x001000000700780b */ /* 0x040fe20003f6e200 */
[----:B------:R-:W-:Y:S01]  /*34f0*/  BSSY.RECONVERGENT B2, `(.L_x_182) ;  /* 0x0000052000027945 */ /* 0x000fe20003800200 */
[----:B------:R-:W-:Y:S02]  /*3500*/  LOP3.LUT R39, R38, 0x3ff00000, RZ, 0xfc, !PT ;  /* 0x3ff0000026277812 */ /* 0x000fe400078efcff */
[----:B------:R-:W-:Y:S02]  /*3510*/  MOV R38, R4 ;  /* 0x0000000400267202 */ /* 0x000fe40000000f00 */
[----:B------:R-:W-:-:S02]  /*3520*/  LOP3.LUT R35, R7, 0x7ff00000, RZ, 0xc0, !PT ;  /* 0x7ff0000007237812 */ /* 0x000fc400078ec0ff */
[----:B------:R-:W-:Y:S01]  /*3530*/  LOP3.LUT R42, R5, 0x7ff00000, RZ, 0xc0, !PT ;  /* 0x7ff00000052a7812 */ /* 0x000fe200078ec0ff */
[----:B------:R-:W-:-:S03]  /*3540*/  @!P1 DMUL R38, R4, 8.98846567431157953865e+307 ;  /* 0x7fe0000004269828 */ /* 0x000fc60000000000 */
[----:B------:R-:W-:Y:S02]  /*3550*/  ISETP.GE.U32.AND P2, PT, R35, R42, PT ;  /* 0x0000002a2300720c */ /* 0x000fe40003f46070 */
[----:B------:R-:W-:Y:S01]  /*3560*/  @!P3 LOP3.LUT R10, R5, 0x7ff00000, RZ, 0xc0, !PT ;  /* 0x7ff00000050ab812 */ /* 0x000fe200078ec0ff */
[----:B------:R-:W0:Y:S03]  /*3570*/  MUFU.RCP64H R9, R39 ;  /* 0x0000002700097308 */ /* 0x000e260000001800 */
[----:B------:R-:W-:Y:S02]  /*3580*/  @!P3 ISETP.GE.U32.AND P4, PT, R35, R10, PT ;  /* 0x0000000a2300b20c */ /* 0x000fe40003f86070 */
        /* <DEDUP_REMOVED lines=13> */
[----:B------:R-:W-:-:S08]  /*3660*/  DFMA R10, R14, R10, R14 ;  /* 0x0000000a0e0a722b */ /* 0x000fd0000000000e */
[----:B------:R-:W-:-:S08]  /*3670*/  DMUL R14, R10, R8 ;  /* 0x000000080a0e7228 */ /* 0x000fd00000000000 */
[----:B------:R-:W-:-:S08]  /*3680*/  DFMA R36, R14, -R38, R8 ;  /* 0x800000260e24722b */ /* 0x000fd00000000008 */
[----:B------:R-:W-:Y:S01]  /*3690*/  DFMA R36, R10, R36, R14 ;  /* 0x000000240a24722b */ /* 0x000fe2000000000e */
[----:B------:R-:W-:Y:S01]  /*36a0*/  IMAD.MOV.U32 R14, RZ, RZ, R35 ;  /* 0x000000ffff0e7224 */ /* 0x000fe200078e0023 */
[----:B------:R-:W-:Y:S01]  /*36b0*/  @!P3 LOP3.LUT R14, R9, 0x7ff00000, RZ, 0xc0, !PT ;  /* 0x7ff00000090eb812 */ /* 0x000fe200078ec0ff */
[----:B------:R-:W-:-:S03]  /*36c0*/  VIADD R11, R42, 0xffffffff ;  /* 0xffffffff2a0b7836 */ /* 0x000fc60000000000 */
[----:B------:R-:W-:-:S04]  /*36d0*/  IADD3 R10, PT, PT, R14, -0x1, RZ ;  /* 0xffffffff0e0a7810 */ /* 0x000fc80007ffe0ff */
[----:B------:R-:W-:-:S04]  /*36e0*/  ISETP.GT.U32.AND P1, PT, R10, 0x7feffffe, PT ;  /* 0x7feffffe0a00780c */ /* 0x000fc80003f24070 */
[----:B------:R-:W-:-:S13]  /*36f0*/  ISETP.GT.U32.OR P1, PT, R11, 0x7feffffe, P1 ;  /* 0x7feffffe0b00780c */ /* 0x000fda0000f24470 */
[----:B------:R-:W-:Y:S05]  /*3700*/  @P1 BRA `(.L_x_183) ;  /* 0x00000000006c1947 */ /* 0x000fea0003800000 */
[----:B------:R-:W-:-:S04]  /*3710*/  LOP3.LUT R10, R5, 0x7ff00000, RZ, 0xc0, !PT ;  /* 0x7ff00000050a7812 */ /* 0x000fc800078ec0ff */
[CC--:B------:R-:W-:Y:S02]  /*3720*/  VIADDMNMX R6, R35.reuse, -R10.reuse, 0xb9600000, !PT ;  /* 0xb960000023067446 */ /* 0x0c0fe4000780090a */
[----:B------:R-:W-:Y:S02]  /*3730*/  ISETP.GE.U32.AND P1, PT, R35, R10, PT ;  /* 0x0000000a2300720c */ /* 0x000fe40003f26070 */
[----:B------:R-:W-:Y:S02]  /*3740*/  VIMNMX R6, PT, PT, R6, 0x46a00000, PT ;  /* 0x46a0000006067848 */ /* 0x000fe40003fe0100 */
[----:B------:R-:W-:-:S05]  /*3750*/  SEL R7, R40, 0x63400000, !P1 ;  /* 0x6340000028077807 */ /* 0x000fca0004800000 */
[----:B------:R-:W-:Y:S02]  /*3760*/  IMAD.IADD R14, R6, 0x1, -R7 ;  /* 0x00000001060e7824 */ /* 0x000fe400078e0a07 */
[----:B------:R-:W-:-:S03]  /*3770*/  IMAD.MOV.U32 R6, RZ, RZ, RZ ;  /* 0x000000ffff067224 */ /* 0x000fc600078e00ff */
[----:B------:R-:W-:-:S06]  /*3780*/  IADD3 R7, PT, PT, R14, 0x7fe00000, RZ ;  /* 0x7fe000000e077810 */ /* 0x000fcc0007ffe0ff */
[----:B------:R-:W-:-:S10]  /*3790*/  DMUL R10, R36, R6 ;  /* 0x00000006240a7228 */ /* 0x000fd40000000000 */
[----:B------:R-:W-:-:S13]  /*37a0*/  FSETP.GTU.AND P1, PT, |R11|, 1.469367938527859385e-39, PT ;  /* 0x001000000b00780b */ /* 0x000fda0003f2c200 */
[----:B------:R-:W-:Y:S05]  /*37b0*/  @P1 BRA `(.L_x_184) ;  /* 0x0000000000941947 */ /* 0x000fea0003800000 */
[----:B------:R-:W-:Y:S01]  /*37c0*/  DFMA R8, R36, -R38, R8 ;  /* 0x800000262408722b */ /* 0x000fe20000000008 */
[----:B------:R-:W-:-:S09]  /*37d0*/  IMAD.MOV.U32 R6, RZ, RZ, RZ ;  /* 0x000000ffff067224 */ /* 0x000fd200078e00ff */
[C---:B------:R-:W-:Y:S02]  /*37e0*/  FSETP.NEU.AND P1, PT, R9.reuse, RZ, PT ;  /* 0x000000ff0900720b */ /* 0x040fe40003f2d000 */
[----:B------:R-:W-:-:S04]  /*37f0*/  LOP3.LUT R15, R9, 0x80000000, R5, 0x48, !PT ;  /* 0x80000000090f7812 */ /* 0x000fc800078e4805 */
[----:B------:R-:W-:-:S07]  /*3800*/  LOP3.LUT R7, R15, R7, RZ, 0xfc, !PT ;  /* 0x000000070f077212 */ /* 0x000fce00078efcff */
[----:B------:R-:W-:Y:S05]  /*3810*/  @!P1 BRA `(.L_x_184) ;  /* 0x00000000007c9947 */ /* 0x000fea0003800000 */
[----:B------:R-:W-:Y:S01]  /*3820*/  IADD3 R5, PT, PT, -R14, RZ, RZ ;  /* 0x000000ff0e057210 */ /* 0x000fe20007ffe1ff */
[----:B------:R-:W-:Y:S01]  /*3830*/  IMAD.MOV.U32 R4, RZ, RZ, RZ ;  /* 0x000000ffff047224 */ /* 0x000fe200078e00ff */
        /* <DEDUP_REMOVED lines=8> */
.L_x_183:
        /* <DEDUP_REMOVED lines=12> */
[----:B------:R-:W-:Y:S02]  /*3980*/  @!P1 IMAD.MOV.U32 R10, RZ, RZ, RZ ;  /* 0x000000ffff0a9224 */ /* 0x000fe400078e00ff */
[----:B------:R-:W-:Y:S01]  /*3990*/  @P1 IMAD.MOV.U32 R10, RZ, RZ, RZ ;  /* 0x000000ffff0a1224 */ /* 0x000fe200078e00ff */
[----:B------:R-:W-:Y:S01]  /*39a0*/  @P1 MOV R11, R4 ;  /* 0x00000004000b1202 */ /* 0x000fe20000000f00 */
[----:B------:R-:W-:Y:S06]  /*39b0*/  BRA `(.L_x_184) ;  /* 0x0000000000147947 */ /* 0x000fec0003800000 */
.L_x_186:
[----:B------:R-:W-:Y:S01]  /*39c0*/  LOP3.LUT R11, R5, 0x80000, RZ, 0xfc, !PT ;  /* 0x00080000050b7812 */ /* 0x000fe200078efcff */
[----:B------:R-:W-:Y:S01]  /*39d0*/  IMAD.MOV.U32 R10, RZ, RZ, R4 ;  /* 0x000000ffff0a7224 */ /* 0x000fe200078e0004 */
[----:B------:R-:W-:Y:S06]  /*39e0*/  BRA `(.L_x_184) ;  /* 0x0000000000087947 */ /* 0x000fec0003800000 */
.L_x_185:
[----:B------:R-:W-:Y:S01]  /*39f0*/  LOP3.LUT R11, R7, 0x80000, RZ, 0xfc, !PT ;  /* 0x00080000070b7812 */ /* 0x000fe200078efcff */
[----:B------:R-:W-:-:S07]  /*3a00*/  IMAD.MOV.U32 R10, RZ, RZ, R6 ;  /* 0x000000ffff0a7224 */ /* 0x000fce00078e0006 */
.L_x_184:
[----:B------:R-:W-:Y:S05]  /*3a10*/  BSYNC.RECONVERGENT B2 ;  /* 0x0000000000027941 */ /* 0x000fea0003800200 */
.L_x_182:
[----:B------:R-:W-:Y:S01]  /*3a20*/  MOV R4, R12 ;  /* 0x0000000c00047202 */ /* 0x000fe20000000f00 */
[----:B------:R-:W-:-:S04]  /*3a30*/  IMAD.MOV.U32 R5, RZ, RZ, 0x0 ;  /* 0x00000000ff057424 */ /* 0x000fc800078e00ff */
[----:B------:R-:W-:Y:S05]  /*3a40*/  RET.REL.NODEC R4 `(pfe_batch_f32) ;  /* 0xffffffc4046c7950 */ /* 0x000fea0003c3ffff */
        .weak           $__internal_5_$__cuda_sm20_dsqrt_rn_f64_mediumpath_v1
        .type           $__internal_5_$__cuda_sm20_dsqrt_rn_f64_mediumpath_v1,@function
        .size           $__internal_5_$__cuda_sm20_dsqrt_rn_f64_mediumpath_v1,(.L_x_197 - $__internal_5_$__cuda_sm20_dsqrt_rn_f64_mediumpath_v1)
$__internal_5_$__cuda_sm20_dsqrt_rn_f64_mediumpath_v1:
[----:B------:R-:W-:Y:S01]  /*3a50*/  ISETP.GE.U32.AND P1, PT, R12, -0x3400000, PT ;  /* 0xfcc000000c00780c */ /* 0x000fe20003f26070 */
[----:B------:R-:W-:Y:S01]  /*3a60*/  IMAD.MOV.U32 R15, RZ, RZ, R11 ;  /* 0x000000ffff0f7224 */ /* 0x000fe200078e000b */
[----:B------:R-:W-:Y:S01]  /*3a70*/  BSSY.RECONVERGENT B0, `(.L_x_187) ;  /* 0x0000026000007945 */ /* 0x000fe20003800200 */
[----:B------:R-:W-:Y:S01]  /*3a80*/  MOV R11, R9 ;  /* 0x00000009000b7202 */ /* 0x000fe20000000f00 */
[----:B------:R-:W-:Y:S02]  /*3a90*/  IMAD.MOV.U32 R9, RZ, RZ, R7 ;  /* 0x000000ffff097224 */ /* 0x000fe400078e0007 */
[----:B------:R-:W-:-:S07]  /*3aa0*/  IMAD.MOV.U32 R7, RZ, RZ, R5 ;  /* 0x000000ffff077224 */ /* 0x000fce00078e0005 */
        /* <DEDUP_REMOVED lines=9> */
.L_x_188:
[----:B------:R-:W-:-:S14]  /*3b40*/  DSETP.NE.AND P1, PT, R14, RZ, PT ;  /* 0x000000ff0e00722a */ /* 0x000fdc0003f25000 */
[----:B------:R-:W-:Y:S05]  /*3b50*/  @!P1 BRA `(.L_x_190) ;  /* 0x0000000000589947 */ /* 0x000fea0003800000 */
[----:B------:R-:W-:-:S13]  /*3b60*/  ISETP.GE.AND P1, PT, R15, RZ, PT ;  /* 0x000000ff0f00720c */ /* 0x000fda0003f26270 */
[----:B------:R-:W-:Y:S02]  /*3b70*/  @!P1 IMAD.MOV.U32 R6, RZ, RZ, 0x0 ;  /* 0x00000000ff069424 */ /* 0x000fe400078e00ff */
[----:B------:R-:W-:Y:S01]  /*3b80*/  @!P1 IMAD.MOV.U32 R7, RZ, RZ, -0x80000 ;  /* 0xfff80000ff079424 */ /* 0x000fe200078e00ff */
[----:B------:R-:W-:Y:S06]  /*3b90*/  @!P1 BRA `(.L_x_189) ;  /* 0x00000000004c9947 */ /* 0x000fec0003800000 */
[----:B------:R-:W-:-:S13]  /*3ba0*/  ISETP.GT.AND P1, PT, R15, 0x7fefffff, PT ;  /* 0x7fefffff0f00780c */ /* 0x000fda0003f24270 */
[----:B------:R-:W-:Y:S05]  /*3bb0*/  @P1 BRA `(.L_x_190) ;  /* 0x0000000000401947 */ /* 0x000fea0003800000 */
[----:B------:R-:W-:Y:S01]  /*3bc0*/  DMUL R14, R14, 8.11296384146066816958e+31 ;  /* 0x469000000e0e7828 */ /* 0x000fe20000000000 */
[----:B------:R-:W-:Y:S01]  /*3bd0*/  MOV R10, RZ ;  /* 0x000000ff000a7202 */ /* 0x000fe20000000f00 */
[----:B------:R-:W-:Y:S02]  /*3be0*/  IMAD.MOV.U32 R8, RZ, RZ, 0x0 ;  /* 0x00000000ff087424 */ /* 0x000fe400078e00ff */
[----:B------:R-:W-:Y:S02]  /*3bf0*/  IMAD.MOV.U32 R9, RZ, RZ, 0x3fd80000 ;  /* 0x3fd80000ff097424 */ /* 0x000fe400078e00ff */
        /* <DEDUP_REMOVED lines=12> */
.L_x_190:
[----:B------:R-:W-:-:S11]  /*3cc0*/  DADD R6, R14, R14 ;  /* 0x000000000e067229 */ /* 0x000fd6000000000e */
.L_x_189:
[----:B------:R-:W-:Y:S05]  /*3cd0*/  BSYNC.RECONVERGENT B0 ;  /* 0x0000000000007941 */ /* 0x000fea0003800200 */
.L_x_187:
[----:B------:R-:W-:-:S04]  /*3ce0*/  MOV R5, 0x0 ;  /* 0x0000000000057802 */ /* 0x000fc80000000f00 */
[----:B------:R-:W-:Y:S05]  /*3cf0*/  RET.REL.NODEC R4 `(pfe_batch_f32) ;  /* 0xffffffc004c07950 */ /* 0x000fea0003c3ffff */
.L_x_191:
        /* <DEDUP_REMOVED lines=16> */
.L_x_197:


//--------------------- .nv.shared.reserved.0     --------------------------
	.section	.nv.shared.reserved.0,"aw",@nobits
	.weak		__nv_reservedSMEM_offset_0_alias
	.size		__nv_reservedSMEM_offset_0_alias, 0, 64
	.other		__nv_reservedSMEM_offset_0_alias,@"STO_CUDA_RESERVED_SHARED STV_DEFAULT"
__nv_reservedSMEM_offset_0_alias:
	.zero		0
	.zero		64


//--------------------- .nv.constant0.pfe_many_series_one_param_time_major_f32 --------------------------
	.section	.nv.constant0.pfe_many_series_one_param_time_major_f32,"a",@progbits
	.sectionflags	@""
	.align	4
.nv.constant0.pfe_many_series_one_param_time_major_f32:
	.zero		936


//--------------------- .nv.constant0.pfe_batch_prefix_f32 --------------------------
	.section	.nv.constant0.pfe_batch_prefix_f32,"a",@progbits
	.sectionflags	@""
	.align	4
.nv.constant0.pfe_batch_prefix_f32:
	.zero		952


//--------------------- .nv.constant0.pfe_batch_f32 --------------------------
	.section	.nv.constant0.pfe_batch_f32,"a",@progbits
	.sectionflags	@""
	.align	4
.nv.constant0.pfe_batch_f32:
	.zero		944


//--------------------- SYMBOLS --------------------------

	.type		.nv.reservedSmem.offset0,@object
	.size		.nv.reservedSmem.offset0,0x4
